	.target	sm_90a

	.elftype	@"ET_EXEC"


//--------------------- .note.nv.tkinfo           --------------------------
	.section	.note.nv.tkinfo,"",@"SHT_NOTE"
	.sectionflags	@"SHF_NOTE_NV_TKINFO"
	.tkinfo
        /*0018*/ 	.word	0x00000002
        /*0030*/ 	.string	""
        /*0030*/ 	.string	"ptxas"
        /*0030*/ 	.string	"Cuda compilation tools, release 13.0, V13.0.88"
        /*0030*/ 	.string	"Build cuda_13.0.r13.0/compiler.36424714_0"
        /*0030*/ 	.string	"-v  -suppress-debug-info  -lineinfo  -arch sm_90a "



//--------------------- .note.nv.cuinfo           --------------------------
	.section	.note.nv.cuinfo,"",@"SHT_NOTE"
	.sectionflags	@"SHF_NOTE_NV_CUINFO"
        /*0018*/ 	.short	0x0002
        /*001a*/ 	.short	0x005a
        /*001c*/ 	.short	0x0082
	.zero		2


//--------------------- .nv.info                  --------------------------
	.section	.nv.info,"",@"SHT_CUDA_INFO"
	.align	4


	//----- nvinfo : EIATTR_REGCOUNT
	.align		4
        /*0000*/ 	.byte	0x04, 0x2f
        /*0002*/ 	.short	(.L_1 - .L_0)
	.align		4
.L_0:
        /*0004*/ 	.word	index@(matmul_kernel)
        /*0008*/ 	.word	0x000000ff


	//----- nvinfo : EIATTR_FRAME_SIZE
	.align		4
.L_1:
        /*000c*/ 	.byte	0x04, 0x11
        /*000e*/ 	.short	(.L_3 - .L_2)
	.align		4
.L_2:
        /*0010*/ 	.word	index@(matmul_kernel)
        /*0014*/ 	.word	0x00000020


	//----- nvinfo : EIATTR_MIN_STACK_SIZE
	.align		4
.L_3:
        /*0018*/ 	.byte	0x04, 0x12
        /*001a*/ 	.short	(.L_5 - .L_4)
	.align		4
.L_4:
        /*001c*/ 	.word	index@(matmul_kernel)
        /*0020*/ 	.word	0x00000020
.L_5:


//--------------------- .nv.compat                --------------------------
	.section	.nv.compat,"",@"SHT_CUDA_COMPAT_INFO"
	.align	4
        /*0000*/ 	.byte	0x02, 0x09, 0x01, 0x00, 0x02, 0x02, 0x04, 0x00, 0x02, 0x05, 0x05, 0x00, 0x03, 0x07, 0x01, 0x01
        /*0010*/ 	.byte	0x02, 0x03, 0x00, 0x00, 0x02, 0x06, 0x01, 0x00, 0x04, 0x0b, 0x08, 0x00, 0x00, 0x00, 0x00, 0x00
        /*0020*/ 	.byte	0x00, 0x00, 0x00, 0x00


//--------------------- .nv.info.matmul_kernel    --------------------------
	.section	.nv.info.matmul_kernel,"",@"SHT_CUDA_INFO"
	.sectionflags	@""
	.align	4


	//----- nvinfo : EIATTR_CUDA_API_VERSION
	.align		4
        /*0000*/ 	.byte	0x04, 0x37
        /*0002*/ 	.short	(.L_7 - .L_6)
.L_6:
        /*0004*/ 	.word	0x00000082


	//----- nvinfo : EIATTR_KPARAM_INFO
	.align		4
.L_7:
        /*0008*/ 	.byte	0x04, 0x17
        /*000a*/ 	.short	(.L_9 - .L_8)
.L_8:
        /*000c*/ 	.word	0x00000000
        /*0010*/ 	.short	0x000d
        /*0012*/ 	.short	0x0048
        /*0014*/ 	.byte	0x00, 0xf4, 0x21, 0x00


	//----- nvinfo : EIATTR_KPARAM_INFO
	.align		4
.L_9:
        /*0018*/ 	.byte	0x04, 0x17
        /*001a*/ 	.short	(.L_11 - .L_10)
.L_10:
        /*001c*/ 	.word	0x00000000
        /*0020*/ 	.short	0x000c
        /*0022*/ 	.short	0x0040
        /*0024*/ 	.byte	0x00, 0xf4, 0x21, 0x00


	//----- nvinfo : EIATTR_KPARAM_INFO
	.align		4
.L_11:
        /*0028*/ 	.byte	0x04, 0x17
        /*002a*/ 	.short	(.L_13 - .L_12)
.L_12:
        /*002c*/ 	.word	0x00000000
        /*0030*/ 	.short	0x000b
        /*0032*/ 	.short	0x0038
        /*0034*/ 	.byte	0x00, 0xf0, 0x11, 0x00


	//----- nvinfo : EIATTR_KPARAM_INFO
	.align		4
.L_13:
        /*0038*/ 	.byte	0x04, 0x17
        /*003a*/ 	.short	(.L_15 - .L_14)
.L_14:
        /*003c*/ 	.word	0x00000000
        /*0040*/ 	.short	0x000a
        /*0042*/ 	.short	0x0034
        /*0044*/ 	.byte	0x00, 0xf0, 0x11, 0x00


	//----- nvinfo : EIATTR_KPARAM_INFO
	.align		4
.L_15:
        /*0048*/ 	.byte	0x04, 0x17
        /*004a*/ 	.short	(.L_17 - .L_16)
.L_16:
        /*004c*/ 	.word	0x00000000
        /*0050*/ 	.short	0x0009
        /*0052*/ 	.short	0x0030
        /*0054*/ 	.byte	0x00, 0xf0, 0x11, 0x00


	//----- nvinfo : EIATTR_KPARAM_INFO
	.align		4
.L_17:
        /*0058*/ 	.byte	0x04, 0x17
        /*005a*/ 	.short	(.L_19 - .L_18)
.L_18:
        /*005c*/ 	.word	0x00000000
        /*0060*/ 	.short	0x0008
        /*0062*/ 	.short	0x002c
        /*0064*/ 	.byte	0x00, 0xf0, 0x11, 0x00


	//----- nvinfo : EIATTR_KPARAM_INFO
	.align		4
.L_19:
        /*0068*/ 	.byte	0x04, 0x17
        /*006a*/ 	.short	(.L_21 - .L_20)
.L_20:
        /*006c*/ 	.word	0x00000000
        /*0070*/ 	.short	0x0007
        /*0072*/ 	.short	0x0028
        /*0074*/ 	.byte	0x00, 0xf0, 0x11, 0x00


	//----- nvinfo : EIATTR_KPARAM_INFO
	.align		4
.L_21:
        /*0078*/ 	.byte	0x04, 0x17
        /*007a*/ 	.short	(.L_23 - .L_22)
.L_22:
        /*007c*/ 	.word	0x00000000
        /*0080*/ 	.short	0x0006
        /*0082*/ 	.short	0x0024
        /*0084*/ 	.byte	0x00, 0xf0, 0x11, 0x00


	//----- nvinfo : EIATTR_KPARAM_INFO
	.align		4
.L_23:
        /*0088*/ 	.byte	0x04, 0x17
        /*008a*/ 	.short	(.L_25 - .L_24)
.L_24:
        /*008c*/ 	.word	0x00000000
        /*0090*/ 	.short	0x0005
        /*0092*/ 	.short	0x0020
        /*0094*/ 	.byte	0x00, 0xf0, 0x11, 0x00


	//----- nvinfo : EIATTR_KPARAM_INFO
	.align		4
.L_25:
        /*0098*/ 	.byte	0x04, 0x17
        /*009a*/ 	.short	(.L_27 - .L_26)
.L_26:
        /*009c*/ 	.word	0x00000000
        /*00a0*/ 	.short	0x0004
        /*00a2*/ 	.short	0x001c
        /*00a4*/ 	.byte	0x00, 0xf0, 0x11, 0x00


	//----- nvinfo : EIATTR_KPARAM_INFO
	.align		4
.L_27:
        /*00a8*/ 	.byte	0x04, 0x17
        /*00aa*/ 	.short	(.L_29 - .L_28)
.L_28:
        /*00ac*/ 	.word	0x00000000
        /*00b0*/ 	.short	0x0003
        /*00b2*/ 	.short	0x0018
        /*00b4*/ 	.byte	0x00, 0xf0, 0x11, 0x00


	//----- nvinfo : EIATTR_KPARAM_INFO
	.align		4
.L_29:
        /*00b8*/ 	.byte	0x04, 0x17
        /*00ba*/ 	.short	(.L_31 - .L_30)
.L_30:
        /*00bc*/ 	.word	0x00000000
        /*00c0*/ 	.short	0x0002
        /*00c2*/ 	.short	0x0010
        /*00c4*/ 	.byte	0x00, 0xf4, 0x21, 0x00


	//----- nvinfo : EIATTR_KPARAM_INFO
	.align		4
.L_31:
        /*00c8*/ 	.byte	0x04, 0x17
        /*00ca*/ 	.short	(.L_33 - .L_32)
.L_32:
        /*00cc*/ 	.word	0x00000000
        /*00d0*/ 	.short	0x0001
        /*00d2*/ 	.short	0x0008
        /*00d4*/ 	.byte	0x00, 0xf4, 0x21, 0x00


	//----- nvinfo : EIATTR_KPARAM_INFO
	.align		4
.L_33:
        /*00d8*/ 	.byte	0x04, 0x17
        /*00da*/ 	.short	(.L_35 - .L_34)
.L_34:
        /*00dc*/ 	.word	0x00000000
        /*00e0*/ 	.short	0x0000
        /*00e2*/ 	.short	0x0000
        /*00e4*/ 	.byte	0x00, 0xf4, 0x21, 0x00


	//----- nvinfo : EIATTR_SPARSE_MMA_MASK
	.align		4
.L_35:
        /*00e8*/ 	.byte	0x03, 0x50
        /*00ea*/ 	.short	0x0000


	//----- nvinfo : EIATTR_MAXREG_COUNT
	.align		4
        /*00ec*/ 	.byte	0x03, 0x1b
        /*00ee*/ 	.short	0x00ff


	//----- nvinfo : EIATTR_NUM_BARRIERS
	.align		4
        /*00f0*/ 	.byte	0x02, 0x4c
        /*00f2*/ 	.byte	0x01
	.zero		1


	//----- nvinfo : EIATTR_ANNOTATIONS
	.align		4
        /*00f4*/ 	.byte	0x04, 0x55
        /*00f6*/ 	.short	(.L_37 - .L_36)


	//   ....[0]....
.L_36:
        /*00f8*/ 	.word	0x00000001
        /*00fc*/ 	.byte	0x50, 0x06, 0x00, 0x00, 0x01, 0x00, 0x00, 0x00, 0x80, 0x14, 0x00, 0x00, 0x01, 0x00, 0x00, 0x00
        /*010c*/ 	.byte	0xb0, 0x14, 0x00, 0x00, 0x01, 0x00, 0x00, 0x00, 0x10, 0x15, 0x00, 0x00, 0x01, 0x00, 0x00, 0x00
        /*011c*/ 	.byte	0x20, 0x1f, 0x00, 0x00, 0x01, 0x00, 0x00, 0x00, 0x50, 0x1f, 0x00, 0x00, 0x01, 0x00, 0x00, 0x00
        /*012c*/ 	.byte	0xd0, 0x26, 0x00, 0x00, 0x01, 0x00, 0x00, 0x00, 0x00, 0x66, 0x00, 0x00, 0x01, 0x00, 0x00, 0x00
        /*013c*/ 	.byte	0x30, 0x66, 0x00, 0x00, 0x01, 0x00, 0x00, 0x00, 0x60, 0x66, 0x00, 0x00, 0x01, 0x00, 0x00, 0x00
        /*014c*/ 	.byte	0xa0, 0x66, 0x00, 0x00, 0x01, 0x00, 0x00, 0x00, 0xf0, 0x66, 0x00, 0x00, 0x01, 0x00, 0x00, 0x00
        /*015c*/ 	.byte	0x20, 0x67, 0x00, 0x00, 0x01, 0x00, 0x00, 0x00, 0x80, 0x78, 0x00, 0x00


	//----- nvinfo : EIATTR_MERCURY_ISA_VERSION
	.align		4
.L_37:
        /*0168*/ 	.byte	0x03, 0x5f
        /*016a*/ 	.short	0x0101


	//----- nvinfo : EIATTR_EXIT_INSTR_OFFSETS
	.align		4
        /*016c*/ 	.byte	0x04, 0x1c
        /*016e*/ 	.short	(.L_39 - .L_38)


	//   ....[0]....
.L_38:
        /*0170*/ 	.word	0x0000b680


	//   ....[1]....
        /*0174*/ 	.word	0x0000b6a0


	//----- nvinfo : EIATTR_REQNTID
	.align		4
.L_39:
        /*0178*/ 	.byte	0x04, 0x10
        /*017a*/ 	.short	(.L_41 - .L_40)
.L_40:
        /*017c*/ 	.word	0x00000080
        /*0180*/ 	.word	0x00000001
        /*0184*/ 	.word	0x00000001


	//----- nvinfo : EIATTR_CBANK_PARAM_SIZE
	.align		4
.L_41:
        /*0188*/ 	.byte	0x03, 0x19
        /*018a*/ 	.short	0x0050


	//----- nvinfo : EIATTR_PARAM_CBANK
	.align		4
        /*018c*/ 	.byte	0x04, 0x0a
        /*018e*/ 	.short	(.L_43 - .L_42)
	.align		4
.L_42:
        /*0190*/ 	.word	index@(.nv.constant0.matmul_kernel)
        /*0194*/ 	.short	0x0210
        /*0196*/ 	.short	0x0050


	//----- nvinfo : EIATTR_SW_WAR
	.align		4
.L_43:
        /*0198*/ 	.byte	0x04, 0x36
        /*019a*/ 	.short	(.L_45 - .L_44)
.L_44:
        /*019c*/ 	.word	0x00000008
.L_45:


//--------------------- .nv.callgraph             --------------------------
	.section	.nv.callgraph,"",@"SHT_CUDA_CALLGRAPH"
	.align	4
	.sectionentsize	8
	.align		4
        /*0000*/ 	.word	0x00000000
	.align		4
        /*0004*/ 	.word	0xffffffff
	.align		4
        /*0008*/ 	.word	0x00000000
	.align		4
        /*000c*/ 	.word	0xfffffffe
	.align		4
        /*0010*/ 	.word	0x00000000
	.align		4
        /*0014*/ 	.word	0xfffffffd
	.align		4
        /*0018*/ 	.word	0x00000000
	.align		4
        /*001c*/ 	.word	0xfffffffc


//--------------------- .text.matmul_kernel       --------------------------
	.section	.text.matmul_kernel,"ax",@progbits
	.align	128
        .global         matmul_kernel
        .type           matmul_kernel,@function
        .size           matmul_kernel,(.L_x_3 - matmul_kernel)
        .other          matmul_kernel,@"STO_CUDA_ENTRY STV_DEFAULT"
matmul_kernel:
.text.matmul_kernel:
[----:B------:R-:W1:Y:S08]  /*0000*/  LDC R1, c[0x0][0x28] ;  /* 0x00000a00ff017b82 */ /* 0x000e700000000800 */
[----:B------:R-:W2:Y:S01]  /*0010*/  LDC.64 R152, c[0x0][0x228] ;  /* 0x00008a00ff987b82 */ /* 0x000ea20000000a00 */
[----:B------:R-:W3:Y:S01]  /*0020*/  S2R R7, SR_CTAID.X ;  /* 0x0000000000077919 */ /* 0x000ee20000002500 */
[----:B------:R-:W-:Y:S01]  /*0030*/  ULDC.64 UR6, c[0x0][0x218] ;  /* 0x0000860000067ab9 */ /* 0x000fe20000000a00 */
[----:B------:R-:W-:Y:S01]  /*0040*/  ULDC.64 UR4, c[0x0][0x210] ;  /* 0x0000840000047ab9 */ /* 0x000fe20000000a00 */
[----:B-1----:R-:W-:Y:S01]  /*0050*/  VIADD R1, R1, 0xffffffe0 ;  /* 0xffffffe001017836 */ /* 0x002fe20000000000 */
[----:B------:R-:W-:Y:S01]  /*0060*/  LOP3.LUT R5, R5, 0xdfffffff, RZ, 0xc0, !PT ;  /* 0xdfffffff05057812 */ /* 0x000fe200078ec0ff */
[----:B------:R-:W-:Y:S01]  /*0070*/  ULDC.64 UR16, c[0x0][0x208] ;  /* 0x0000820000107ab9 */ /* 0x000fe20000000a00 */
[----:B------:R-:W-:Y:S01]  /*0080*/  ULDC UR12, c[0x0][0x230] ;  /* 0x00008c00000c7ab9 */ /* 0x000fe20000000800 */
[----:B------:R-:W1:Y:S01]  /*0090*/  LDC.64 R114, c[0x0][0x238] ;  /* 0x00008e00ff727b82 */ /* 0x000e620000000a00 */
[----:B--2---:R-:W-:-:S05]  /*00a0*/  VIADD R0, R153, 0x7f ;  /* 0x0000007f99007836 */ /* 0x004fca0000000000 */
[----:B------:R-:W-:-:S04]  /*00b0*/  SHF.R.S32.HI R3, RZ, 0x1f, R0 ;  /* 0x0000001fff037819 */ /* 0x000fc80000011400 */
[----:B------:R-:W-:Y:S02]  /*00c0*/  LEA.HI R3, R3, R0, RZ, 0x7 ;  /* 0x0000000003037211 */ /* 0x000fe400078f38ff */
[----:B---3--:R-:W-:Y:S02]  /*00d0*/  IABS R8, R7 ;  /* 0x0000000700087213 */ /* 0x008fe40000000000 */
[----:B------:R-:W-:-:S05]  /*00e0*/  SHF.R.S32.HI R3, RZ, 0x7, R3 ;  /* 0x00000007ff037819 */ /* 0x000fca0000011403 */
[----:B------:R-:W-:-:S05]  /*00f0*/  IMAD.SHL.U32 R4, R3, 0x8, RZ ;  /* 0x0000000803047824 */ /* 0x000fca00078e00ff */
[-C--:B------:R-:W-:Y:S02]  /*0100*/  IABS R9, R4.reuse ;  /* 0x0000000400097213 */ /* 0x080fe40000000000 */
[----:B------:R-:W-:Y:S02]  /*0110*/  IABS R10, R4 ;  /* 0x00000004000a7213 */ /* 0x000fe40000000000 */
[----:B------:R-:W2:Y:S08]  /*0120*/  I2F.RP R0, R9 ;  /* 0x0000000900007306 */ /* 0x000eb00000209400 */
[----:B--2---:R-:W2:Y:S02]  /*0130*/  MUFU.RCP R0, R0 ;  /* 0x0000000000007308 */ /* 0x004ea40000001000 */
[----:B--2---:R-:W-:-:S02]  /*0140*/  VIADD R2, R0, 0xffffffe ;  /* 0x0ffffffe00027836 */ /* 0x004fc40000000000 */
[----:B------:R-:W-:-:S04]  /*0150*/  IMAD.MOV R0, RZ, RZ, -R10 ;  /* 0x000000ffff007224 */ /* 0x000fc800078e0a0a */
[----:B------:R2:W3:Y:S02]  /*0160*/  F2I.FTZ.U32.TRUNC.NTZ R3, R2 ;  /* 0x0000000200037305 */ /* 0x0004e4000021f000 */
[----:B--2---:R-:W-:Y:S02]  /*0170*/  IMAD.MOV.U32 R2, RZ, RZ, RZ ;  /* 0x000000ffff027224 */ /* 0x004fe400078e00ff */
[----:B---3--:R-:W-:-:S04]  /*0180*/  IMAD.MOV R6, RZ, RZ, -R3 ;  /* 0x000000ffff067224 */ /* 0x008fc800078e0a03 */
[----:B------:R-:W-:Y:S02]  /*0190*/  IMAD R11, R6, R9, RZ ;  /* 0x00000009060b7224 */ /* 0x000fe400078e02ff */
[----:B------:R-:W-:Y:S02]  /*01a0*/  IMAD.MOV.U32 R6, RZ, RZ, R8 ;  /* 0x000000ffff067224 */ /* 0x000fe400078e0008 */
[----:B------:R-:W-:-:S06]  /*01b0*/  IMAD.HI.U32 R3, R3, R11, R2 ;  /* 0x0000000b03037227 */ /* 0x000fcc00078e0002 */
[----:B------:R-:W-:-:S04]  /*01c0*/  IMAD.HI.U32 R3, R3, R6, RZ ;  /* 0x0000000603037227 */ /* 0x000fc800078e00ff */
[----:B------:R-:W-:-:S05]  /*01d0*/  IMAD R0, R3, R0, R6 ;  /* 0x0000000003007224 */ /* 0x000fca00078e0206 */
[----:B------:R-:W-:-:S13]  /*01e0*/  ISETP.GT.U32.AND P1, PT, R9, R0, PT ;  /* 0x000000000900720c */ /* 0x000fda0003f24070 */
[----:B------:R-:W-:Y:S02]  /*01f0*/  @!P1 IMAD.IADD R0, R0, 0x1, -R9 ;  /* 0x0000000100009824 */ /* 0x000fe400078e0a09 */
[----:B------:R-:W-:Y:S01]  /*0200*/  @!P1 VIADD R3, R3, 0x1 ;  /* 0x0000000103039836 */ /* 0x000fe20000000000 */
[----:B------:R-:W-:Y:S02]  /*0210*/  ISETP.NE.AND P1, PT, R4, RZ, PT ;  /* 0x000000ff0400720c */ /* 0x000fe40003f25270 */
[----:B------:R-:W-:Y:S02]  /*0220*/  ISETP.GE.U32.AND P0, PT, R0, R9, PT ;  /* 0x000000090000720c */ /* 0x000fe40003f06070 */
[----:B------:R-:W-:-:S04]  /*0230*/  LOP3.LUT R0, R7, R4, RZ, 0x3c, !PT ;  /* 0x0000000407007212 */ /* 0x000fc800078e3cff */
[----:B------:R-:W-:Y:S01]  /*0240*/  ISETP.GE.AND P2, PT, R0, RZ, PT ;  /* 0x000000ff0000720c */ /* 0x000fe20003f46270 */
[----:B------:R-:W-:-:S06]  /*0250*/  VIADD R0, R152, 0x3f ;  /* 0x0000003f98007836 */ /* 0x000fcc0000000000 */
[----:B------:R-:W-:-:S04]  /*0260*/  @P0 VIADD R3, R3, 0x1 ;  /* 0x0000000103030836 */ /* 0x000fc80000000000 */
[----:B------:R-:W-:Y:S01]  /*0270*/  IMAD.MOV.U32 R2, RZ, RZ, R3 ;  /* 0x000000ffff027224 */ /* 0x000fe200078e0003 */
[----:B------:R-:W-:-:S03]  /*0280*/  SHF.R.S32.HI R3, RZ, 0x1f, R0 ;  /* 0x0000001fff037819 */ /* 0x000fc60000011400 */
[----:B------:R-:W-:Y:S01]  /*0290*/  @!P2 IMAD.MOV R2, RZ, RZ, -R2 ;  /* 0x000000ffff02a224 */ /* 0x000fe200078e0a02 */
[----:B------:R-:W-:Y:S02]  /*02a0*/  @!P1 LOP3.LUT R2, RZ, R4, RZ, 0x33, !PT ;  /* 0x00000004ff029212 */ /* 0x000fe400078e33ff */
[----:B------:R-:W-:-:S03]  /*02b0*/  LEA.HI R3, R3, R0, RZ, 0x6 ;  /* 0x0000000003037211 */ /* 0x000fc600078f30ff */
[----:B------:R-:W-:Y:S02]  /*02c0*/  IMAD.SHL.U32 R186, R2, 0x8, RZ ;  /* 0x0000000802ba7824 */ /* 0x000fe400078e00ff */
[----:B------:R-:W-:-:S03]  /*02d0*/  IMAD.MOV R2, RZ, RZ, -R2 ;  /* 0x000000ffff027224 */ /* 0x000fc600078e0a02 */
[----:B------:R-:W-:Y:S01]  /*02e0*/  LEA.HI.SX32 R3, R3, -R186, 0x1a ;  /* 0x800000ba03037211 */ /* 0x000fe200078fd2ff */
[----:B------:R-:W-:Y:S02]  /*02f0*/  IMAD R14, R4, R2, R7 ;  /* 0x00000002040e7224 */ /* 0x000fe400078e0207 */
[----:B------:R-:W-:Y:S01]  /*0300*/  IMAD.MOV.U32 R2, RZ, RZ, RZ ;  /* 0x000000ffff027224 */ /* 0x000fe200078e00ff */
[----:B------:R-:W-:Y:S02]  /*0310*/  VIMNMX R15, R3, 0x8, PT ;  /* 0x00000008030f7848 */ /* 0x000fe40003fe0100 */
[----:B------:R-:W-:Y:S02]  /*0320*/  IABS R4, R14 ;  /* 0x0000000e00047213 */ /* 0x000fe40000000000 */
[----:B------:R-:W-:-:S04]  /*0330*/  IABS R9, R15 ;  /* 0x0000000f00097213 */ /* 0x000fc80000000000 */
[----:B------:R-:W2:Y:S08]  /*0340*/  I2F.RP R0, R9 ;  /* 0x0000000900007306 */ /* 0x000eb00000209400 */
[----:B--2---:R-:W2:Y:S02]  /*0350*/  MUFU.RCP R0, R0 ;  /* 0x0000000000007308 */ /* 0x004ea40000001000 */
[----:B--2---:R-:W-:Y:S01]  /*0360*/  VIADD R3, R0, 0xffffffe ;  /* 0x0ffffffe00037836 */ /* 0x004fe20000000000 */
[----:B------:R-:W-:-:S05]  /*0370*/  IABS R0, R153 ;  /* 0x0000009900007213 */ /* 0x000fca0000000000 */
[----:B------:R-:W2:Y:S08]  /*0380*/  I2F.RP R10, R0 ;  /* 0x00000000000a7306 */ /* 0x000eb00000209400 */
[----:B------:R-:W3:Y:S08]  /*0390*/  F2I.FTZ.U32.TRUNC.NTZ R3, R3 ;  /* 0x0000000300037305 */ /* 0x000ef0000021f000 */
[----:B--2---:R-:W2:Y:S01]  /*03a0*/  MUFU.RCP R10, R10 ;  /* 0x0000000a000a7308 */ /* 0x004ea20000001000 */
[----:B---3--:R-:W-:-:S04]  /*03b0*/  IMAD.MOV R6, RZ, RZ, -R3 ;  /* 0x000000ffff067224 */ /* 0x008fc800078e0a03 */
[----:B------:R-:W-:Y:S01]  /*03c0*/  IMAD R7, R6, R9, RZ ;  /* 0x0000000906077224 */ /* 0x000fe200078e02ff */
[----:B------:R-:W-:-:S03]  /*03d0*/  IABS R6, R15 ;  /* 0x0000000f00067213 */ /* 0x000fc60000000000 */
[----:B------:R-:W-:-:S04]  /*03e0*/  IMAD.HI.U32 R2, R3, R7, R2 ;  /* 0x0000000703027227 */ /* 0x000fc800078e0002 */
[----:B------:R-:W-:Y:S02]  /*03f0*/  IMAD.MOV.U32 R3, RZ, RZ, R4 ;  /* 0x000000ffff037224 */ /* 0x000fe400078e0004 */
[----:B------:R-:W-:Y:S02]  /*0400*/  IMAD.MOV R6, RZ, RZ, -R6 ;  /* 0x000000ffff067224 */ /* 0x000fe400078e0a06 */
[----:B------:R-:W-:Y:S01]  /*0410*/  IMAD.HI.U32 R4, R2, R3, RZ ;  /* 0x0000000302047227 */ /* 0x000fe200078e00ff */
[----:B------:R-:W-:-:S03]  /*0420*/  IABS R2, R152 ;  /* 0x0000009800027213 */ /* 0x000fc60000000000 */
[----:B------:R-:W-:Y:S01]  /*0430*/  IMAD R6, R4, R6, R3 ;  /* 0x0000000604067224 */ /* 0x000fe200078e0203 */
[----:B------:R-:W3:Y:S01]  /*0440*/  I2F.RP R7, R2 ;  /* 0x0000000200077306 */ /* 0x000ee20000209400 */
[----:B------:R-:W4:Y:S01]  /*0450*/  S2R R3, SR_TID.X ;  /* 0x0000000000037919 */ /* 0x000f220000002100 */
[----:B--2---:R-:W-:Y:S02]  /*0460*/  VIADD R8, R10, 0xffffffe ;  /* 0x0ffffffe0a087836 */ /* 0x004fe40000000000 */
[----:B------:R-:W-:-:S04]  /*0470*/  ISETP.GT.U32.AND P1, PT, R9, R6, PT ;  /* 0x000000060900720c */ /* 0x000fc80003f24070 */
[----:B---3--:R-:W2:Y:S09]  /*0480*/  MUFU.RCP R7, R7 ;  /* 0x0000000700077308 */ /* 0x008eb20000001000 */
[----:B------:R-:W-:Y:S02]  /*0490*/  @!P1 IMAD.IADD R6, R6, 0x1, -R9 ;  /* 0x0000000106069824 */ /* 0x000fe400078e0a09 */
[----:B------:R-:W-:Y:S01]  /*04a0*/  @!P1 VIADD R4, R4, 0x1 ;  /* 0x0000000104049836 */ /* 0x000fe20000000000 */
[----:B------:R-:W-:-:S02]  /*04b0*/  ISETP.NE.AND P1, PT, R15, RZ, PT ;  /* 0x000000ff0f00720c */ /* 0x000fc40003f25270 */
[----:B------:R-:W-:Y:S02]  /*04c0*/  ISETP.GE.U32.AND P0, PT, R6, R9, PT ;  /* 0x000000090600720c */ /* 0x000fe40003f06070 */
[----:B------:R-:W-:Y:S01]  /*04d0*/  LOP3.LUT R6, R14, R15, RZ, 0x3c, !PT ;  /* 0x0000000f0e067212 */ /* 0x000fe200078e3cff */
[----:B------:R3:W1:Y:S03]  /*04e0*/  F2I.FTZ.U32.TRUNC.NTZ R9, R8 ;  /* 0x0000000800097305 */ /* 0x000666000021f000 */
[----:B------:R-:W-:Y:S01]  /*04f0*/  ISETP.GE.AND P2, PT, R6, RZ, PT ;  /* 0x000000ff0600720c */ /* 0x000fe20003f46270 */
[----:B--2---:R-:W-:Y:S01]  /*0500*/  VIADD R7, R7, 0xffffffe ;  /* 0x0ffffffe07077836 */ /* 0x004fe20000000000 */
[----:B----4-:R-:W-:Y:S01]  /*0510*/  SHF.R.U32.HI R11, RZ, 0x5, R3 ;  /* 0x00000005ff0b7819 */ /* 0x010fe20000011603 */
[----:B---3--:R-:W-:Y:S01]  /*0520*/  IMAD.MOV.U32 R8, RZ, RZ, RZ ;  /* 0x000000ffff087224 */ /* 0x008fe200078e00ff */
[----:B------:R-:W-:-:S03]  /*0530*/  LOP3.LUT R6, R3, 0x60, RZ, 0xc0, !PT ;  /* 0x0000006003067812 */ /* 0x000fc600078ec0ff */
[----:B------:R-:W-:Y:S01]  /*0540*/  @P0 VIADD R4, R4, 0x1 ;  /* 0x0000000104040836 */ /* 0x000fe20000000000 */
[----:B------:R-:W-:Y:S01]  /*0550*/  SGXT.U32 R11, R11, 0x2 ;  /* 0x000000020b0b781a */ /* 0x000fe20000000000 */
[----:B------:R-:W2:Y:S01]  /*0560*/  F2I.FTZ.U32.TRUNC.NTZ R7, R7 ;  /* 0x0000000700077305 */ /* 0x000ea2000021f000 */
[C---:B------:R-:W-:Y:S01]  /*0570*/  LOP3.LUT R116, R3.reuse, 0x1f, RZ, 0xc0, !PT ;  /* 0x0000001f03747812 */ /* 0x040fe200078ec0ff */
[----:B------:R-:W-:Y:S01]  /*0580*/  IMAD.MOV.U32 R16, RZ, RZ, R4 ;  /* 0x000000ffff107224 */ /* 0x000fe200078e0004 */
[----:B------:R-:W-:Y:S01]  /*0590*/  LOP3.LUT R4, R3, 0x7f, RZ, 0xc0, !PT ;  /* 0x0000007f03047812 */ /* 0x000fe200078ec0ff */
[----:B-1----:R-:W-:Y:S02]  /*05a0*/  IMAD.MOV R13, RZ, RZ, -R9 ;  /* 0x000000ffff0d7224 */ /* 0x002fe400078e0a09 */
[----:B------:R-:W-:Y:S01]  /*05b0*/  @!P2 IMAD.MOV R16, RZ, RZ, -R16 ;  /* 0x000000ffff10a224 */ /* 0x000fe200078e0a10 */
[----:B------:R-:W-:Y:S01]  /*05c0*/  @!P1 LOP3.LUT R16, RZ, R15, RZ, 0x33, !PT ;  /* 0x0000000fff109212 */ /* 0x000fe200078e33ff */
[----:B------:R-:W-:-:S02]  /*05d0*/  IMAD R13, R13, R0, RZ ;  /* 0x000000000d0d7224 */ /* 0x000fc400078e02ff */
[----:B------:R-:W-:Y:S02]  /*05e0*/  IMAD.SHL.U32 R4, R4, 0x4, RZ ;  /* 0x0000000404047824 */ /* 0x000fe400078e00ff */
[----:B------:R-:W-:Y:S02]  /*05f0*/  IMAD.SHL.U32 R10, R16, 0x80, RZ ;  /* 0x00000080100a7824 */ /* 0x000fe400078e00ff */
[----:B------:R-:W-:Y:S01]  /*0600*/  IMAD.HI.U32 R12, R9, R13, R8 ;  /* 0x0000000d090c7227 */ /* 0x000fe200078e0008 */
[----:B------:R-:W-:Y:S02]  /*0610*/  SHF.R.U32.HI R9, RZ, 0x1, R6 ;  /* 0x00000001ff097819 */ /* 0x000fe40000011606 */
[----:B------:R-:W-:Y:S01]  /*0620*/  LOP3.LUT R11, R10, R11, RZ, 0xfc, !PT ;  /* 0x0000000b0a0b7212 */ /* 0x000fe200078efcff */
[----:B------:R-:W-:Y:S01]  /*0630*/  IMAD.MOV R6, RZ, RZ, -R16 ;  /* 0x000000ffff067224 */ /* 0x000fe200078e0a10 */
[----:B------:R-:W-:Y:S01]  /*0640*/  LOP3.LUT R9, R4, R9, RZ, 0x3c, !PT ;  /* 0x0000000904097212 */ /* 0x000fe200078e3cff */
[----:B------:R-:W-:Y:S01]  /*0650*/  STL [R1+0x4], R10 ;  /* 0x0000040a01007387 */ /* 0x000fe20000100800 */
[----:B------:R-:W-:Y:S01]  /*0660*/  LOP3.LUT R22, R11, 0x7c, RZ, 0xfc, !PT ;  /* 0x0000007c0b167812 */ /* 0x000fe200078efcff */
[----:B------:R-:W-:Y:S01]  /*0670*/  IMAD R4, R15, R6, R14 ;  /* 0x000000060f047224 */ /* 0x000fe200078e020e */
[----:B------:R-:W-:Y:S01]  /*0680*/  IABS R13, R11 ;  /* 0x0000000b000d7213 */ /* 0x000fe20000000000 */
[----:B--2---:R-:W-:Y:S01]  /*0690*/  IMAD.MOV R15, RZ, RZ, -R7 ;  /* 0x000000ffff0f7224 */ /* 0x004fe200078e0a07 */
[----:B------:R-:W-:Y:S01]  /*06a0*/  IABS R21, R22 ;  /* 0x0000001600157213 */ /* 0x000fe20000000000 */
[----:B------:R-:W-:Y:S01]  /*06b0*/  IMAD.IADD R186, R186, 0x1, R4 ;  /* 0x00000001baba7824 */ /* 0x000fe200078e0204 */
[C---:B------:R-:W-:Y:S01]  /*06c0*/  LOP3.LUT R14, R11.reuse, 0x4, RZ, 0xfc, !PT ;  /* 0x000000040b0e7812 */ /* 0x040fe200078efcff */
[----:B------:R-:W-:Y:S01]  /*06d0*/  IMAD.HI.U32 R6, R12, R13, RZ ;  /* 0x0000000d0c067227 */ /* 0x000fe200078e00ff */
[----:B------:R-:W-:-:S02]  /*06e0*/  LOP3.LUT R16, R11, 0x8, RZ, 0xfc, !PT ;  /* 0x000000080b107812 */ /* 0x000fc400078efcff */
[----:B------:R-:W-:Y:S01]  /*06f0*/  IABS R17, R14 ;  /* 0x0000000e00117213 */ /* 0x000fe20000000000 */
[----:B------:R-:W-:Y:S01]  /*0700*/  IMAD.HI.U32 R8, R12, R21, RZ ;  /* 0x000000150c087227 */ /* 0x000fe200078e00ff */
[----:B------:R-:W-:Y:S02]  /*0710*/  IABS R19, R16 ;  /* 0x0000001000137213 */ /* 0x000fe40000000000 */
[----:B------:R-:W-:Y:S01]  /*0720*/  ISETP.GE.AND P0, PT, R16, RZ, PT ;  /* 0x000000ff1000720c */ /* 0x000fe20003f06270 */
[----:B------:R-:W-:Y:S01]  /*0730*/  IMAD.MOV R8, RZ, RZ, -R8 ;  /* 0x000000ffff087224 */ /* 0x000fe200078e0a08 */
[C---:B------:R-:W-:Y:S01]  /*0740*/  LOP3.LUT R16, R11.reuse, 0xc, RZ, 0xfc, !PT ;  /* 0x0000000c0b107812 */ /* 0x040fe200078efcff */
[----:B------:R-:W-:Y:S01]  /*0750*/  IMAD.MOV R6, RZ, RZ, -R6 ;  /* 0x000000ffff067224 */ /* 0x000fe200078e0a06 */
[C---:B------:R-:W-:Y:S01]  /*0760*/  LOP3.LUT R18, R11.reuse, 0x10, RZ, 0xfc, !PT ;  /* 0x000000100b127812 */ /* 0x040fe200078efcff */
[----:B------:R-:W-:Y:S01]  /*0770*/  IMAD R21, R0, R8, R21 ;  /* 0x0000000800157224 */ /* 0x000fe200078e0215 */
[----:B------:R-:W-:Y:S01]  /*0780*/  ISETP.GE.AND P2, PT, R14, RZ, PT ;  /* 0x000000ff0e00720c */ /* 0x000fe20003f46270 */
[----:B------:R-:W-:Y:S01]  /*0790*/  IMAD R13, R0, R6, R13 ;  /* 0x00000006000d7224 */ /* 0x000fe200078e020d */
[----:B------:R-:W-:Y:S01]  /*07a0*/  LOP3.LUT R20, R11, 0x14, RZ, 0xfc, !PT ;  /* 0x000000140b147812 */ /* 0x000fe200078efcff */
[----:B------:R-:W-:Y:S01]  /*07b0*/  IMAD.HI.U32 R8, R12, R17, RZ ;  /* 0x000000110c087227 */ /* 0x000fe200078e00ff */
[----:B------:R-:W-:-:S02]  /*07c0*/  ISETP.GT.U32.AND P3, PT, R0, R21, PT ;  /* 0x000000150000720c */ /* 0x000fc40003f64070 */
[C---:B------:R-:W-:Y:S01]  /*07d0*/  ISETP.GT.U32.AND P1, PT, R0.reuse, R13, PT ;  /* 0x0000000d0000720c */ /* 0x040fe20003f24070 */
[----:B------:R-:W-:Y:S01]  /*07e0*/  IMAD R15, R15, R2, RZ ;  /* 0x000000020f0f7224 */ /* 0x000fe200078e02ff */
[----:B------:R-:W-:Y:S01]  /*07f0*/  IABS R23, R20 ;  /* 0x0000001400177213 */ /* 0x000fe20000000000 */
[----:B------:R-:W-:Y:S01]  /*0800*/  IMAD.MOV.U32 R6, RZ, RZ, RZ ;  /* 0x000000ffff067224 */ /* 0x000fe200078e00ff */
[C---:B------:R-:W-:Y:S01]  /*0810*/  LOP3.LUT R24, R11.reuse, 0x38, RZ, 0xfc, !PT ;  /* 0x000000380b187812 */ /* 0x040fe200078efcff */
[----:B------:R-:W-:Y:S01]  /*0820*/  IMAD.MOV R8, RZ, RZ, -R8 ;  /* 0x000000ffff087224 */ /* 0x000fe200078e0a08 */
[----:B------:R-:W-:Y:S01]  /*0830*/  LOP3.LUT R26, R11, 0x3c, RZ, 0xfc, !PT ;  /* 0x0000003c0b1a7812 */ /* 0x000fe200078efcff */
[----:B------:R-:W-:Y:S01]  /*0840*/  IMAD.HI.U32 R6, R7, R15, R6 ;  /* 0x0000000f07067227 */ /* 0x000fe200078e0006 */
[----:B------:R-:W-:Y:S02]  /*0850*/  IABS R37, R24 ;  /* 0x0000001800257213 */ /* 0x000fe40000000000 */
[----:B------:R-:W-:Y:S01]  /*0860*/  IABS R39, R26 ;  /* 0x0000001a00277213 */ /* 0x000fe20000000000 */
[----:B------:R-:W-:Y:S01]  /*0870*/  IMAD R7, R0, R8, R17 ;  /* 0x0000000800077224 */ /* 0x000fe200078e0211 */
[----:B------:R-:W-:Y:S01]  /*0880*/  IABS R17, R16 ;  /* 0x0000001000117213 */ /* 0x000fe20000000000 */
[----:B------:R-:W-:Y:S01]  /*0890*/  @!P3 IMAD.IADD R21, R21, 0x1, -R0 ;  /* 0x000000011515b824 */ /* 0x000fe200078e0a00 */
[----:B------:R-:W-:Y:S01]  /*08a0*/  LOP3.LUT R28, R11, 0x40, RZ, 0xfc, !PT ;  /* 0x000000400b1c7812 */ /* 0x000fe200078efcff */
[----:B------:R-:W-:Y:S01]  /*08b0*/  IMAD.HI.U32 R4, R12, R19, RZ ;  /* 0x000000130c047227 */ /* 0x000fe200078e00ff */
[----:B------:R-:W-:-:S02]  /*08c0*/  ISETP.GT.U32.AND P6, PT, R0, R7, PT ;  /* 0x000000070000720c */ /* 0x000fc40003fc4070 */
[----:B------:R-:W-:Y:S01]  /*08d0*/  ISETP.GT.U32.AND P5, PT, R0, R21, PT ;  /* 0x000000150000720c */ /* 0x000fe20003fa4070 */
[----:B------:R-:W-:Y:S01]  /*08e0*/  @!P1 IMAD.IADD R13, R13, 0x1, -R0 ;  /* 0x000000010d0d9824 */ /* 0x000fe200078e0a00 */
[----:B------:R-:W-:Y:S01]  /*08f0*/  ISETP.GE.AND P1, PT, R22, RZ, PT ;  /* 0x000000ff1600720c */ /* 0x000fe20003f26270 */
[----:B------:R-:W-:Y:S01]  /*0900*/  IMAD.MOV R4, RZ, RZ, -R4 ;  /* 0x000000ffff047224 */ /* 0x000fe200078e0a04 */
[----:B------:R-:W-:Y:S02]  /*0910*/  LOP3.LUT R22, R11, 0x24, RZ, 0xfc, !PT ;  /* 0x000000240b167812 */ /* 0x000fe400078efcff */
[C---:B------:R-:W-:Y:S01]  /*0920*/  ISETP.GT.U32.AND P3, PT, R0.reuse, R13, PT ;  /* 0x0000000d0000720c */ /* 0x040fe20003f64070 */
[----:B------:R-:W-:Y:S01]  /*0930*/  IMAD R15, R0, R4, R19 ;  /* 0x00000004000f7224 */ /* 0x000fe200078e0213 */
[----:B------:R-:W-:Y:S01]  /*0940*/  IABS R19, R18 ;  /* 0x0000001200137213 */ /* 0x000fe20000000000 */
[----:B------:R-:W-:Y:S01]  /*0950*/  IMAD.HI.U32 R4, R12, R17, RZ ;  /* 0x000000110c047227 */ /* 0x000fe200078e00ff */
[----:B------:R-:W-:-:S02]  /*0960*/  IABS R27, R22 ;  /* 0x00000016001b7213 */ /* 0x000fc40000000000 */
[----:B------:R-:W-:Y:S01]  /*0970*/  ISETP.GT.U32.AND P4, PT, R0, R15, PT ;  /* 0x0000000f0000720c */ /* 0x000fe20003f84070 */
[--C-:B------:R-:W-:Y:S01]  /*0980*/  @!P5 IMAD.IADD R21, R21, 0x1, -R0.reuse ;  /* 0x000000011515d824 */ /* 0x100fe200078e0a00 */
[----:B------:R-:W-:Y:S01]  /*0990*/  ISETP.GE.AND P5, PT, R11, RZ, PT ;  /* 0x000000ff0b00720c */ /* 0x000fe20003fa6270 */
[----:B------:R-:W-:Y:S01]  /*09a0*/  @!P6 IMAD.IADD R7, R7, 0x1, -R0 ;  /* 0x000000010707e824 */ /* 0x000fe200078e0a00 */
[----:B------:R-:W-:Y:S01]  /*09b0*/  IABS R41, R28 ;  /* 0x0000001c00297213 */ /* 0x000fe20000000000 */
[----:B------:R-:W-:Y:S01]  /*09c0*/  IMAD.HI.U32 R8, R12, R19, RZ ;  /* 0x000000130c087227 */ /* 0x000fe200078e00ff */
[C---:B------:R-:W-:Y:S02]  /*09d0*/  LOP3.LUT R30, R11.reuse, 0x44, RZ, 0xfc, !PT ;  /* 0x000000440b1e7812 */ /* 0x040fe400078efcff */
[----:B------:R-:W-:Y:S01]  /*09e0*/  ISETP.GT.U32.AND P6, PT, R0, R7, PT ;  /* 0x000000070000720c */ /* 0x000fe20003fc4070 */
[----:B------:R-:W-:Y:S01]  /*09f0*/  IMAD.MOV R14, RZ, RZ, -R4 ;  /* 0x000000ffff0e7224 */ /* 0x000fe200078e0a04 */
[----:B------:R-:W-:Y:S01]  /*0a00*/  IABS R43, R30 ;  /* 0x0000001e002b7213 */ /* 0x000fe20000000000 */
[----:B------:R-:W-:Y:S01]  /*0a10*/  IMAD.MOV R8, RZ, RZ, -R8 ;  /* 0x000000ffff087224 */ /* 0x000fe200078e0a08 */
[----:B------:R-:W-:Y:S01]  /*0a20*/  LOP3.LUT R32, R11, 0x48, RZ, 0xfc, !PT ;  /* 0x000000480b207812 */ /* 0x000fe200078efcff */
[--C-:B------:R-:W-:Y:S01]  /*0a30*/  @!P3 IMAD.IADD R13, R13, 0x1, -R0.reuse ;  /* 0x000000010d0db824 */ /* 0x100fe200078e0a00 */
[----:B------:R-:W-:Y:S01]  /*0a40*/  ISETP.GE.AND P3, PT, R16, RZ, PT ;  /* 0x000000ff1000720c */ /* 0x000fe20003f66270 */
[C---:B------:R-:W-:Y:S01]  /*0a50*/  IMAD R17, R0.reuse, R14, R17 ;  /* 0x0000000e00117224 */ /* 0x040fe200078e0211 */
[----:B------:R-:W-:Y:S01]  /*0a60*/  LOP3.LUT R16, R11, 0x18, RZ, 0xfc, !PT ;  /* 0x000000180b107812 */ /* 0x000fe200078efcff */
[C---:B------:R-:W-:Y:S01]  /*0a70*/  IMAD R19, R0.reuse, R8, R19 ;  /* 0x0000000800137224 */ /* 0x040fe200078e0213 */
[----:B------:R-:W-:Y:S01]  /*0a80*/  IABS R45, R32 ;  /* 0x00000020002d7213 */ /* 0x000fe20000000000 */
[----:B------:R-:W-:Y:S01]  /*0a90*/  @!P5 IMAD.MOV R13, RZ, RZ, -R13 ;  /* 0x000000ffff0dd224 */ /* 0x000fe200078e0a0d */
[C---:B------:R-:W-:Y:S01]  /*0aa0*/  ISETP.GT.U32.AND P5, PT, R0.reuse, R17, PT ;  /* 0x000000110000720c */ /* 0x040fe20003fa4070 */
[--C-:B------:R-:W-:Y:S01]  /*0ab0*/  @!P4 IMAD.IADD R15, R15, 0x1, -R0.reuse ;  /* 0x000000010f0fc824 */ /* 0x100fe200078e0a00 */
[----:B------:R-:W-:Y:S01]  /*0ac0*/  LOP3.LUT R34, R11, 0x4c, RZ, 0xfc, !PT ;  /* 0x0000004c0b227812 */ /* 0x000fe200078efcff */
[----:B------:R-:W-:Y:S01]  /*0ad0*/  @!P6 IMAD.IADD R7, R7, 0x1, -R0 ;  /* 0x000000010707e824 */ /* 0x000fe200078e0a00 */
[----:B------:R-:W-:Y:S01]  /*0ae0*/  ISETP.GT.U32.AND P6, PT, R0, R19, PT ;  /* 0x000000130000720c */ /* 0x000fe20003fc4070 */
[----:B------:R-:W-:Y:S01]  /*0af0*/  IMAD.HI.U32 R4, R12, R23, RZ ;  /* 0x000000170c047227 */ /* 0x000fe200078e00ff */
[----:B------:R-:W-:-:S02]  /*0b00*/  ISETP.GT.U32.AND P4, PT, R0, R15, PT ;  /* 0x0000000f0000720c */ /* 0x000fc40003f84070 */
[----:B------:R-:W-:Y:S01]  /*0b10*/  IABS R47, R34 ;  /* 0x00000022002f7213 */ /* 0x000fe20000000000 */
[----:B------:R-:W-:Y:S01]  /*0b20*/  IMAD.MOV R8, RZ, RZ, -R4 ;  /* 0x000000ffff087224 */ /* 0x000fe200078e0a04 */
[----:B------:R-:W-:Y:S01]  /*0b30*/  LOP3.LUT R36, R11, 0x50, RZ, 0xfc, !PT ;  /* 0x000000500b247812 */ /* 0x000fe200078efcff */
[----:B------:R-:W-:Y:S01]  /*0b40*/  IMAD.MOV.U32 R4, RZ, RZ, R21 ;  /* 0x000000ffff047224 */ /* 0x000fe200078e0015 */
[----:B------:R-:W-:Y:S01]  /*0b50*/  IABS R21, R16 ;  /* 0x0000001000157213 */ /* 0x000fe20000000000 */
[--C-:B------:R-:W-:Y:S01]  /*0b60*/  @!P5 IMAD.IADD R17, R17, 0x1, -R0.reuse ;  /* 0x000000011111d824 */ /* 0x100fe200078e0a00 */
[----:B------:R-:W-:Y:S01]  /*0b70*/  ISETP.GE.AND P5, PT, R16, RZ, PT ;  /* 0x000000ff1000720c */ /* 0x000fe20003fa6270 */
[----:B------:R-:W-:Y:S01]  /*0b80*/  IMAD.MOV.U32 R14, RZ, RZ, R7 ;  /* 0x000000ffff0e7224 */ /* 0x000fe200078e0007 */
[C---:B------:R-:W-:Y:S01]  /*0b90*/  LOP3.LUT R16, R11.reuse, 0x1c, RZ, 0xfc, !PT ;  /* 0x0000001c0b107812 */ /* 0x040fe200078efcff */
[C---:B------:R-:W-:Y:S01]  /*0ba0*/  IMAD R7, R0.reuse, R8, R23 ;  /* 0x0000000800077224 */ /* 0x040fe200078e0217 */
[----:B------:R-:W-:Y:S01]  /*0bb0*/  LOP3.LUT R38, R11, 0x54, RZ, 0xfc, !PT ;  /* 0x000000540b267812 */ /* 0x000fe200078efcff */
[--C-:B------:R-:W-:Y:S01]  /*0bc0*/  @!P6 IMAD.IADD R19, R19, 0x1, -R0.reuse ;  /* 0x000000011313e824 */ /* 0x100fe200078e0a00 */
[C---:B------:R-:W-:Y:S01]  /*0bd0*/  ISETP.GT.U32.AND P6, PT, R0.reuse, R17, PT ;  /* 0x000000110000720c */ /* 0x040fe20003fc4070 */
[----:B------:R-:W-:Y:S01]  /*0be0*/  @!P4 IMAD.IADD R15, R15, 0x1, -R0 ;  /* 0x000000010f0fc824 */ /* 0x000fe200078e0a00 */
[----:B------:R-:W-:Y:S01]  /*0bf0*/  ISETP.GT.U32.AND P4, PT, R0, R7, PT ;  /* 0x000000070000720c */ /* 0x000fe20003f84070 */
[----:B------:R-:W-:Y:S01]  /*0c00*/  IMAD.HI.U32 R8, R12, R21, RZ ;  /* 0x000000150c087227 */ /* 0x000fe200078e00ff */
[----:B------:R-:W-:-:S02]  /*0c10*/  IABS R23, R16 ;  /* 0x0000001000177213 */ /* 0x000fc40000000000 */
[----:B------:R-:W-:Y:S01]  /*0c20*/  LOP3.LUT R40, R11, 0x58, RZ, 0xfc, !PT ;  /* 0x000000580b287812 */ /* 0x000fe200078efcff */
[----:B------:R-:W-:Y:S01]  /*0c30*/  IMAD.MOV R8, RZ, RZ, -R8 ;  /* 0x000000ffff087224 */ /* 0x000fe200078e0a08 */
[----:B------:R-:W-:Y:S01]  /*0c40*/  IABS R49, R38 ;  /* 0x0000002600317213 */ /* 0x000fe20000000000 */
[----:B------:R-:W-:Y:S01]  /*0c50*/  @!P0 IMAD.MOV R15, RZ, RZ, -R15 ;  /* 0x000000ffff0f8224 */ /* 0x000fe200078e0a0f */
[C---:B------:R-:W-:Y:S01]  /*0c60*/  ISETP.GT.U32.AND P0, PT, R0.reuse, R19, PT ;  /* 0x000000130000720c */ /* 0x040fe20003f04070 */
[C---:B------:R-:W-:Y:S01]  /*0c70*/  IMAD R21, R0.reuse, R8, R21 ;  /* 0x0000000800157224 */ /* 0x040fe200078e0215 */
[----:B------:R-:W-:Y:S01]  /*0c80*/  IABS R51, R40 ;  /* 0x0000002800337213 */ /* 0x000fe20000000000 */
[--C-:B------:R-:W-:Y:S01]  /*0c90*/  @!P6 IMAD.IADD R17, R17, 0x1, -R0.reuse ;  /* 0x000000011111e824 */ /* 0x100fe200078e0a00 */
[----:B------:R-:W-:Y:S01]  /*0ca0*/  LOP3.LUT R42, R11, 0x5c, RZ, 0xfc, !PT ;  /* 0x0000005c0b2a7812 */ /* 0x000fe200078efcff */
[----:B------:R-:W-:Y:S01]  /*0cb0*/  @!P4 IMAD.IADD R7, R7, 0x1, -R0 ;  /* 0x000000010707c824 */ /* 0x000fe200078e0a00 */
[----:B------:R-:W-:Y:S01]  /*0cc0*/  ISETP.GT.U32.AND P6, PT, R0, R21, PT ;  /* 0x000000150000720c */ /* 0x000fe20003fc4070 */
[----:B------:R-:W-:Y:S01]  /*0cd0*/  @!P2 IMAD.MOV R14, RZ, RZ, -R14 ;  /* 0x000000ffff0ea224 */ /* 0x000fe200078e0a0e */
[----:B------:R-:W-:Y:S01]  /*0ce0*/  ISETP.GE.AND P2, PT, R20, RZ, PT ;  /* 0x000000ff1400720c */ /* 0x000fe20003f46270 */
[----:B------:R-:W-:Y:S01]  /*0cf0*/  IMAD.HI.U32 R8, R12, R23, RZ ;  /* 0x000000170c087227 */ /* 0x000fe200078e00ff */
[----:B------:R-:W-:-:S02]  /*0d00*/  LOP3.LUT R20, R11, 0x20, RZ, 0xfc, !PT ;  /* 0x000000200b147812 */ /* 0x000fc400078efcff */
[----:B------:R-:W-:Y:S01]  /*0d10*/  ISETP.GT.U32.AND P4, PT, R0, R7, PT ;  /* 0x000000070000720c */ /* 0x000fe20003f84070 */
[----:B------:R-:W-:Y:S01]  /*0d20*/  @!P0 IMAD.IADD R19, R19, 0x1, -R0 ;  /* 0x0000000113138824 */ /* 0x000fe200078e0a00 */
[----:B------:R-:W-:Y:S01]  /*0d30*/  IABS R25, R20 ;  /* 0x0000001400197213 */ /* 0x000fe20000000000 */
[----:B------:R-:W-:Y:S01]  /*0d40*/  IMAD.MOV R8, RZ, RZ, -R8 ;  /* 0x000000ffff087224 */ /* 0x000fe200078e0a08 */
[----:B------:R-:W-:Y:S01]  /*0d50*/  ISETP.GE.AND P0, PT, R16, RZ, PT ;  /* 0x000000ff1000720c */ /* 0x000fe20003f06270 */
[----:B------:R-:W-:Y:S01]  /*0d60*/  @!P1 IMAD.MOV R4, RZ, RZ, -R4 ;  /* 0x000000ffff049224 */ /* 0x000fe200078e0a04 */
[----:B------:R-:W-:Y:S01]  /*0d70*/  ISETP.GE.AND P1, PT, R18, RZ, PT ;  /* 0x000000ff1200720c */ /* 0x000fe20003f26270 */
[----:B------:R-:W-:Y:S01]  /*0d80*/  @!P6 IMAD.IADD R21, R21, 0x1, -R0 ;  /* 0x000000011515e824 */ /* 0x000fe200078e0a00 */
[----:B------:R-:W-:Y:S01]  /*0d90*/  LOP3.LUT R44, R11, 0x60, RZ, 0xfc, !PT ;  /* 0x000000600b2c7812 */ /* 0x000fe200078efcff */
[----:B------:R-:W-:Y:S01]  /*0da0*/  IMAD.HI.U32 R16, R12, R25, RZ ;  /* 0x000000190c107227 */ /* 0x000fe200078e00ff */
[----:B------:R-:W-:-:S02]  /*0db0*/  IABS R53, R42 ;  /* 0x0000002a00357213 */ /* 0x000fc40000000000 */
[----:B------:R-:W-:Y:S01]  /*0dc0*/  ISETP.GT.U32.AND P6, PT, R0, R21, PT ;  /* 0x000000150000720c */ /* 0x000fe20003fc4070 */
[----:B------:R-:W-:Y:S01]  /*0dd0*/  IMAD.MOV R16, RZ, RZ, -R16 ;  /* 0x000000ffff107224 */ /* 0x000fe200078e0a10 */
[----:B------:R-:W-:Y:S01]  /*0de0*/  IABS R55, R44 ;  /* 0x0000002c00377213 */ /* 0x000fe20000000000 */
[----:B------:R-:W-:Y:S01]  /*0df0*/  @!P4 IMAD.IADD R7, R7, 0x1, -R0 ;  /* 0x000000010707c824 */ /* 0x000fe200078e0a00 */
[----:B------:R-:W-:Y:S01]  /*0e00*/  ISETP.GE.AND P4, PT, R20, RZ, PT ;  /* 0x000000ff1400720c */ /* 0x000fe20003f86270 */
[C---:B------:R-:W-:Y:S01]  /*0e10*/  IMAD R25, R0.reuse, R16, R25 ;  /* 0x0000001000197224 */ /* 0x040fe200078e0219 */
[C---:B------:R-:W-:Y:S01]  /*0e20*/  LOP3.LUT R20, R11.reuse, 0x30, RZ, 0xfc, !PT ;  /* 0x000000300b147812 */ /* 0x040fe200078efcff */
[----:B------:R-:W-:Y:S01]  /*0e30*/  IMAD R23, R0, R8, R23 ;  /* 0x0000000800177224 */ /* 0x000fe200078e0217 */
[----:B------:R-:W-:Y:S01]  /*0e40*/  LOP3.LUT R8, R11, 0x28, RZ, 0xfc, !PT ;  /* 0x000000280b087812 */ /* 0x000fe200078efcff */
[----:B------:R-:W-:Y:S01]  /*0e50*/  IMAD.MOV.U32 R16, RZ, RZ, R7 ;  /* 0x000000ffff107224 */ /* 0x000fe200078e0007 */
[----:B------:R-:W-:Y:S01]  /*0e60*/  IABS R33, R20 ;  /* 0x0000001400217213 */ /* 0x000fe20000000000 */
[----:B------:R-:W-:Y:S01]  /*0e70*/  IMAD.HI.U32 R18, R12, R27, RZ ;  /* 0x0000001b0c127227 */ /* 0x000fe200078e00ff */
[----:B------:R-:W-:-:S02]  /*0e80*/  IABS R29, R8 ;  /* 0x00000008001d7213 */ /* 0x000fc40000000000 */
[----:B------:R-:W-:Y:S01]  /*0e90*/  LOP3.LUT R48, R11, 0x68, RZ, 0xfc, !PT ;  /* 0x000000680b307812 */ /* 0x000fe200078efcff */
[----:B------:R-:W-:Y:S01]  /*0ea0*/  @!P2 IMAD.MOV R16, RZ, RZ, -R16 ;  /* 0x000000ffff10a224 */ /* 0x000fe200078e0a10 */
[C---:B------:R-:W-:Y:S01]  /*0eb0*/  ISETP.GT.U32.AND P2, PT, R0.reuse, R23, PT ;  /* 0x000000170000720c */ /* 0x040fe20003f44070 */
[----:B------:R-:W-:Y:S01]  /*0ec0*/  @!P6 IMAD.IADD R21, R21, 0x1, -R0 ;  /* 0x000000011515e824 */ /* 0x000fe200078e0a00 */
[----:B------:R-:W-:Y:S01]  /*0ed0*/  ISETP.GT.U32.AND P6, PT, R0, R25, PT ;  /* 0x000000190000720c */ /* 0x000fe20003fc4070 */
[----:B------:R-:W-:Y:S01]  /*0ee0*/  IMAD.MOV R18, RZ, RZ, -R18 ;  /* 0x000000ffff127224 */ /* 0x000fe200078e0a12 */
[----:B------:R-:W-:Y:S01]  /*0ef0*/  IABS R59, R48 ;  /* 0x00000030003b7213 */ /* 0x000fe20000000000 */
[----:B------:R-:W-:Y:S01]  /*0f00*/  IMAD.HI.U32 R7, R12, R29, RZ ;  /* 0x0000001d0c077227 */ /* 0x000fe200078e00ff */
[C---:B------:R-:W-:Y:S02]  /*0f10*/  LOP3.LUT R46, R11.reuse, 0x64, RZ, 0xfc, !PT ;  /* 0x000000640b2e7812 */ /* 0x040fe400078efcff */
[C---:B------:R-:W-:Y:S01]  /*0f20*/  LOP3.LUT R50, R11.reuse, 0x6c, RZ, 0xfc, !PT ;  /* 0x0000006c0b327812 */ /* 0x040fe200078efcff */
[----:B------:R-:W-:Y:S01]  /*0f30*/  IMAD R27, R0, R18, R27 ;  /* 0x00000012001b7224 */ /* 0x000fe200078e021b */
[----:B------:R-:W-:Y:S01]  /*0f40*/  LOP3.LUT R18, R11, 0x2c, RZ, 0xfc, !PT ;  /* 0x0000002c0b127812 */ /* 0x000fe200078efcff */
[----:B------:R-:W-:Y:S01]  /*0f50*/  @!P1 IMAD.MOV R19, RZ, RZ, -R19 ;  /* 0x000000ffff139224 */ /* 0x000fe200078e0a13 */
[----:B------:R-:W-:Y:S01]  /*0f60*/  ISETP.GE.AND P1, PT, R8, RZ, PT ;  /* 0x000000ff0800720c */ /* 0x000fe20003f26270 */
[--C-:B------:R-:W-:Y:S01]  /*0f70*/  @!P2 IMAD.IADD R23, R23, 0x1, -R0.reuse ;  /* 0x000000011717a824 */ /* 0x100fe200078e0a00 */
[----:B------:R-:W-:Y:S01]  /*0f80*/  IABS R31, R18 ;  /* 0x00000012001f7213 */ /* 0x000fe20000000000 */
[----:B------:R-:W-:Y:S01]  /*0f90*/  @!P6 IMAD.IADD R25, R25, 0x1, -R0 ;  /* 0x000000011919e824 */ /* 0x000fe200078e0a00 */
[----:B------:R-:W-:Y:S01]  /*0fa0*/  LOP3.LUT R52, R11, 0x70, RZ, 0xfc, !PT ;  /* 0x000000700b347812 */ /* 0x000fe200078efcff */
[----:B------:R-:W-:Y:S01]  /*0fb0*/  IMAD.MOV R7, RZ, RZ, -R7 ;  /* 0x000000ffff077224 */ /* 0x000fe200078e0a07 */
[----:B------:R-:W-:Y:S01]  /*0fc0*/  ISETP.GT.U32.AND P2, PT, R0, R23, PT ;  /* 0x000000170000720c */ /* 0x000fe20003f44070 */
[----:B------:R-:W-:Y:S01]  /*0fd0*/  IMAD.HI.U32 R8, R12, R31, RZ ;  /* 0x0000001f0c087227 */ /* 0x000fe200078e00ff */
[----:B------:R-:W-:-:S02]  /*0fe0*/  ISETP.GT.U32.AND P6, PT, R0, R25, PT ;  /* 0x000000190000720c */ /* 0x000fc40003fc4070 */
[----:B------:R-:W-:Y:S01]  /*0ff0*/  IABS R57, R46 ;  /* 0x0000002e00397213 */ /* 0x000fe20000000000 */
[----:B------:R-:W-:Y:S01]  /*1000*/  IMAD.MOV R8, RZ, RZ, -R8 ;  /* 0x000000ffff087224 */ /* 0x000fe200078e0a08 */
[----:B------:R-:W-:Y:S01]  /*1010*/  IABS R61, R50 ;  /* 0x00000032003d7213 */ /* 0x000fe20000000000 */
[C---:B------:R-:W-:Y:S01]  /*1020*/  IMAD R29, R0.reuse, R7, R29 ;  /* 0x00000007001d7224 */ /* 0x040fe200078e021d */
[----:B------:R-:W-:Y:S01]  /*1030*/  IABS R63, R52 ;  /* 0x00000034003f7213 */ /* 0x000fe20000000000 */
[----:B------:R-:W-:Y:S01]  /*1040*/  IMAD R31, R0, R8, R31 ;  /* 0x00000008001f7224 */ /* 0x000fe200078e021f */
[----:B------:R-:W-:Y:S01]  /*1050*/  LOP3.LUT R54, R11, 0x74, RZ, 0xfc, !PT ;  /* 0x000000740b367812 */ /* 0x000fe200078efcff */
[----:B------:R-:W-:Y:S01]  /*1060*/  @!P3 IMAD.MOV R17, RZ, RZ, -R17 ;  /* 0x000000ffff11b224 */ /* 0x000fe200078e0a11 */
[----:B------:R-:W-:Y:S01]  /*1070*/  ISETP.GE.AND P3, PT, R22, RZ, PT ;  /* 0x000000ff1600720c */ /* 0x000fe20003f66270 */
[--C-:B------:R-:W-:Y:S01]  /*1080*/  @!P2 IMAD.IADD R23, R23, 0x1, -R0.reuse ;  /* 0x000000011717a824 */ /* 0x100fe200078e0a00 */
[C---:B------:R-:W-:Y:S01]  /*1090*/  ISETP.GT.U32.AND P2, PT, R0.reuse, R29, PT ;  /* 0x0000001d0000720c */ /* 0x040fe20003f44070 */
[----:B------:R-:W-:Y:S01]  /*10a0*/  @!P6 IMAD.IADD R25, R25, 0x1, -R0 ;  /* 0x000000011919e824 */ /* 0x000fe200078e0a00 */
[----:B------:R-:W-:Y:S01]  /*10b0*/  ISETP.GT.U32.AND P6, PT, R0, R31, PT ;  /* 0x0000001f0000720c */ /* 0x000fe20003fc4070 */
[----:B------:R-:W-:Y:S01]  /*10c0*/  IMAD.HI.U32 R7, R12, R33, RZ ;  /* 0x000000210c077227 */ /* 0x000fe200078e00ff */
[----:B------:R-:W-:-:S02]  /*10d0*/  LOP3.LUT R22, R11, 0x34, RZ, 0xfc, !PT ;  /* 0x000000340b167812 */ /* 0x000fc400078efcff */
[----:B------:R-:W-:Y:S01]  /*10e0*/  IABS R65, R54 ;  /* 0x0000003600417213 */ /* 0x000fe20000000000 */
[----:B------:R-:W-:Y:S01]  /*10f0*/  IMAD.MOV R7, RZ, RZ, -R7 ;  /* 0x000000ffff077224 */ /* 0x000fe200078e0a07 */
[----:B------:R-:W-:Y:S01]  /*1100*/  IABS R35, R22 ;  /* 0x0000001600237213 */ /* 0x000fe20000000000 */
[----:B------:R-:W-:Y:S01]  /*1110*/  @!P5 IMAD.MOV R21, RZ, RZ, -R21 ;  /* 0x000000ffff15d224 */ /* 0x000fe200078e0a15 */
[C---:B------:R-:W-:Y:S01]  /*1120*/  ISETP.GT.U32.AND P5, PT, R0.reuse, R27, PT ;  /* 0x0000001b0000720c */ /* 0x040fe20003fa4070 */
[----:B------:R-:W-:Y:S02]  /*1130*/  IMAD R33, R0, R7, R33 ;  /* 0x0000000700217224 */ /* 0x000fe400078e0221 */
[--C-:B------:R-:W-:Y:S02]  /*1140*/  @!P2 IMAD.IADD R29, R29, 0x1, -R0.reuse ;  /* 0x000000011d1da824 */ /* 0x100fe400078e0a00 */
[----:B------:R-:W-:Y:S02]  /*1150*/  @!P6 IMAD.IADD R31, R31, 0x1, -R0 ;  /* 0x000000011f1fe824 */ /* 0x000fe400078e0a00 */
[----:B------:R-:W-:Y:S01]  /*1160*/  IMAD.HI.U32 R7, R12, R35, RZ ;  /* 0x000000230c077227 */ /* 0x000fe200078e00ff */
[----:B------:R-:W-:-:S02]  /*1170*/  ISETP.GT.U32.AND P2, PT, R0, R29, PT ;  /* 0x0000001d0000720c */ /* 0x000fc40003f44070 */
[----:B------:R-:W-:Y:S01]  /*1180*/  ISETP.GT.U32.AND P6, PT, R0, R31, PT ;  /* 0x0000001f0000720c */ /* 0x000fe20003fc4070 */
[----:B------:R-:W-:Y:S02]  /*1190*/  IMAD.MOV R8, RZ, RZ, -R7 ;  /* 0x000000ffff087224 */ /* 0x000fe400078e0a07 */
[----:B------:R-:W-:-:S04]  /*11a0*/  IMAD.HI.U32 R7, R12, R37, RZ ;  /* 0x000000250c077227 */ /* 0x000fc800078e00ff */
[C---:B------:R-:W-:Y:S02]  /*11b0*/  IMAD R35, R0.reuse, R8, R35 ;  /* 0x0000000800237224 */ /* 0x040fe400078e0223 */
[----:B------:R-:W-:Y:S02]  /*11c0*/  IMAD.MOV R8, RZ, RZ, -R7 ;  /* 0x000000ffff087224 */ /* 0x000fe400078e0a07 */
[--C-:B------:R-:W-:Y:S01]  /*11d0*/  @!P2 IMAD.IADD R29, R29, 0x1, -R0.reuse ;  /* 0x000000011d1da824 */ /* 0x100fe200078e0a00 */
[C---:B------:R-:W-:Y:S01]  /*11e0*/  ISETP.GT.U32.AND P2, PT, R0.reuse, R35, PT ;  /* 0x000000230000720c */ /* 0x040fe20003f44070 */
[----:B------:R-:W-:Y:S01]  /*11f0*/  IMAD R37, R0, R8, R37 ;  /* 0x0000000800257224 */ /* 0x000fe200078e0225 */
[----:B------:R-:W-:Y:S01]  /*1200*/  LOP3.LUT R8, R3, 0x40, RZ, 0xc0, !PT ;  /* 0x0000004003087812 */ /* 0x000fe200078ec0ff */
[----:B------:R-:W-:Y:S02]  /*1210*/  @!P6 IMAD.IADD R31, R31, 0x1, -R0 ;  /* 0x000000011f1fe824 */ /* 0x000fe400078e0a00 */
[----:B------:R-:W-:Y:S01]  /*1220*/  IMAD.HI.U32 R7, R12, R39, RZ ;  /* 0x000000270c077227 */ /* 0x000fe200078e00ff */
[----:B------:R-:W-:-:S02]  /*1230*/  ISETP.GT.U32.AND P6, PT, R0, R37, PT ;  /* 0x000000250000720c */ /* 0x000fc40003fc4070 */
[----:B------:R-:W-:Y:S01]  /*1240*/  SHF.R.U32.HI R8, RZ, 0x4, R8 ;  /* 0x00000004ff087819 */ /* 0x000fe20000011608 */
[--C-:B------:R-:W-:Y:S02]  /*1250*/  @!P5 IMAD.IADD R27, R27, 0x1, -R0.reuse ;  /* 0x000000011b1bd824 */ /* 0x100fe400078e0a00 */
[----:B------:R-:W-:Y:S02]  /*1260*/  IMAD.MOV R7, RZ, RZ, -R7 ;  /* 0x000000ffff077224 */ /* 0x000fe400078e0a07 */
[----:B------:R-:W-:Y:S01]  /*1270*/  @!P2 IMAD.IADD R35, R35, 0x1, -R0 ;  /* 0x000000012323a824 */ /* 0x000fe200078e0a00 */
[C---:B------:R-:W-:Y:S01]  /*1280*/  ISETP.GT.U32.AND P5, PT, R0.reuse, R27, PT ;  /* 0x0000001b0000720c */ /* 0x040fe20003fa4070 */
[----:B------:R-:W-:Y:S01]  /*1290*/  IMAD R39, R0, R7, R39 ;  /* 0x0000000700277224 */ /* 0x000fe200078e0227 */
[----:B------:R-:W-:Y:S01]  /*12a0*/  ISETP.GE.AND P2, PT, R20, RZ, PT ;  /* 0x000000ff1400720c */ /* 0x000fe20003f46270 */
[----:B------:R-:W-:-:S04]  /*12b0*/  IMAD.HI.U32 R7, R12, R41, RZ ;  /* 0x000000290c077227 */ /* 0x000fc800078e00ff */
[----:B------:R-:W-:Y:S01]  /*12c0*/  @!P6 IMAD.IADD R37, R37, 0x1, -R0 ;  /* 0x000000012525e824 */ /* 0x000fe200078e0a00 */
[C---:B------:R-:W-:Y:S01]  /*12d0*/  ISETP.GT.U32.AND P6, PT, R0.reuse, R35, PT ;  /* 0x000000230000720c */ /* 0x040fe20003fc4070 */
[----:B------:R-:W-:Y:S02]  /*12e0*/  IMAD.MOV R7, RZ, RZ, -R7 ;  /* 0x000000ffff077224 */ /* 0x000fe400078e0a07 */
[----:B------:R-:W-:Y:S01]  /*12f0*/  @!P4 IMAD.MOV R25, RZ, RZ, -R25 ;  /* 0x000000ffff19c224 */ /* 0x000fe200078e0a19 */
[C---:B------:R-:W-:Y:S01]  /*1300*/  ISETP.GT.U32.AND P4, PT, R0.reuse, R37, PT ;  /* 0x000000250000720c */ /* 0x040fe20003f84070 */
[----:B------:R-:W-:Y:S02]  /*1310*/  IMAD R41, R0, R7, R41 ;  /* 0x0000000700297224 */ /* 0x000fe400078e0229 */
[----:B------:R-:W-:-:S04]  /*1320*/  IMAD.HI.U32 R7, R12, R43, RZ ;  /* 0x0000002b0c077227 */ /* 0x000fc800078e00ff */
[--C-:B------:R-:W-:Y:S01]  /*1330*/  @!P5 IMAD.IADD R27, R27, 0x1, -R0.reuse ;  /* 0x000000011b1bd824 */ /* 0x100fe200078e0a00 */
[C---:B------:R-:W-:Y:S01]  /*1340*/  ISETP.GT.U32.AND P5, PT, R0.reuse, R33, PT ;  /* 0x000000210000720c */ /* 0x040fe20003fa4070 */
[--C-:B------:R-:W-:Y:S01]  /*1350*/  @!P6 IMAD.IADD R35, R35, 0x1, -R0.reuse ;  /* 0x000000012323e824 */ /* 0x100fe200078e0a00 */
[C---:B------:R-:W-:Y:S01]  /*1360*/  ISETP.GT.U32.AND P6, PT, R0.reuse, R41, PT ;  /* 0x000000290000720c */ /* 0x040fe20003fc4070 */
[----:B------:R-:W-:Y:S02]  /*1370*/  IMAD.MOV R7, RZ, RZ, -R7 ;  /* 0x000000ffff077224 */ /* 0x000fe400078e0a07 */
[----:B------:R-:W-:Y:S02]  /*1380*/  @!P4 IMAD.IADD R37, R37, 0x1, -R0 ;  /* 0x000000012525c824 */ /* 0x000fe400078e0a00 */
[----:B------:R-:W-:Y:S01]  /*1390*/  IMAD R43, R0, R7, R43 ;  /* 0x00000007002b7224 */ /* 0x000fe200078e022b */
[----:B------:R-:W-:Y:S01]  /*13a0*/  LOP3.LUT R7, R3, 0x3f, RZ, 0xc0, !PT ;  /* 0x0000003f03077812 */ /* 0x000fe200078ec0ff */
[----:B------:R-:W-:Y:S01]  /*13b0*/  @!P0 IMAD.MOV R23, RZ, RZ, -R23 ;  /* 0x000000ffff178224 */ /* 0x000fe200078e0a17 */
[----:B------:R-:W-:Y:S01]  /*13c0*/  ISETP.GE.AND P0, PT, R18, RZ, PT ;  /* 0x000000ff1200720c */ /* 0x000fe20003f06270 */
[----:B------:R-:W-:Y:S01]  /*13d0*/  IMAD.HI.U32 R18, R12, R45, RZ ;  /* 0x0000002d0c127227 */ /* 0x000fe200078e00ff */
[----:B------:R-:W-:-:S03]  /*13e0*/  ISETP.GT.U32.AND P4, PT, R0, R43, PT ;  /* 0x0000002b0000720c */ /* 0x000fc60003f84070 */
[--C-:B------:R-:W-:Y:S02]  /*13f0*/  @!P6 IMAD.IADD R41, R41, 0x1, -R0.reuse ;  /* 0x000000012929e824 */ /* 0x100fe400078e0a00 */
[----:B------:R-:W-:Y:S02]  /*1400*/  @!P5 IMAD.IADD R33, R33, 0x1, -R0 ;  /* 0x000000012121d824 */ /* 0x000fe400078e0a00 */
[----:B------:R-:W-:Y:S01]  /*1410*/  IMAD.MOV R18, RZ, RZ, -R18 ;  /* 0x000000ffff127224 */ /* 0x000fe200078e0a12 */
[C---:B------:R-:W-:Y:S01]  /*1420*/  ISETP.GT.U32.AND P6, PT, R0.reuse, R41, PT ;  /* 0x000000290000720c */ /* 0x040fe20003fc4070 */
[----:B------:R-:W-:Y:S01]  /*1430*/  IMAD R69, R7, 0x80, R8 ;  /* 0x0000008007457824 */ /* 0x000fe200078e0208 */
[----:B------:R-:W-:Y:S01]  /*1440*/  ISETP.GT.U32.AND P5, PT, R0, R33, PT ;  /* 0x000000210000720c */ /* 0x000fe20003fa4070 */
[----:B------:R-:W-:Y:S02]  /*1450*/  IMAD R186, R186, 0x40, R7 ;  /* 0x00000040baba7824 */ /* 0x000fe400078e0207 */
[----:B------:R-:W-:-:S02]  /*1460*/  @!P4 IMAD.IADD R43, R43, 0x1, -R0 ;  /* 0x000000012b2bc824 */ /* 0x000fc400078e0a00 */
[----:B------:R-:W-:Y:S01]  /*1470*/  IMAD R7, R0, R18, R45 ;  /* 0x0000001200077224 */ /* 0x000fe200078e022d */
[----:B------:R-:W-:Y:S01]  /*1480*/  STL [R1+0x8], R186 ;  /* 0x000008ba01007387 */ /* 0x000fe20000100800 */
[----:B------:R-:W-:Y:S01]  /*1490*/  IMAD.HI.U32 R20, R12, R47, RZ ;  /* 0x0000002f0c147227 */ /* 0x000fe200078e00ff */
[C---:B------:R-:W-:Y:S02]  /*14a0*/  ISETP.GT.U32.AND P4, PT, R0.reuse, R43, PT ;  /* 0x0000002b0000720c */ /* 0x040fe40003f84070 */
[----:B------:R-:W-:Y:S01]  /*14b0*/  STL [R1+0xc], R152 ;  /* 0x00000c9801007387 */ /* 0x000fe20000100800 */
[--C-:B------:R-:W-:Y:S01]  /*14c0*/  @!P6 IMAD.IADD R41, R41, 0x1, -R0.reuse ;  /* 0x000000012929e824 */ /* 0x100fe200078e0a00 */
[C---:B------:R-:W-:Y:S01]  /*14d0*/  ISETP.GT.U32.AND P6, PT, R0.reuse, R7, PT ;  /* 0x000000070000720c */ /* 0x040fe20003fc4070 */
[----:B------:R-:W-:Y:S01]  /*14e0*/  @!P5 IMAD.IADD R33, R33, 0x1, -R0 ;  /* 0x000000012121d824 */ /* 0x000fe200078e0a00 */
[----:B------:R-:W-:Y:S01]  /*14f0*/  ISETP.GT.U32.AND P5, PT, R0, R39, PT ;  /* 0x000000270000720c */ /* 0x000fe20003fa4070 */
[----:B------:R-:W-:Y:S01]  /*1500*/  IMAD.MOV R20, RZ, RZ, -R20 ;  /* 0x000000ffff147224 */ /* 0x000fe200078e0a14 */
[----:B------:R-:W-:Y:S01]  /*1510*/  STL [R1+0x10], R153 ;  /* 0x0000109901007387 */ /* 0x000fe20000100800 */
[----:B------:R-:W-:-:S04]  /*1520*/  IMAD.HI.U32 R18, R12, R51, RZ ;  /* 0x000000330c127227 */ /* 0x000fc800078e00ff */
[C---:B------:R-:W-:Y:S01]  /*1530*/  IMAD R45, R0.reuse, R20, R47 ;  /* 0x00000014002d7224 */ /* 0x040fe200078e022f */
[----:B------:R-:W-:Y:S01]  /*1540*/  IABS R47, R36 ;  /* 0x00000024002f7213 */ /* 0x000fe20000000000 */
[--C-:B------:R-:W-:Y:S02]  /*1550*/  @!P4 IMAD.IADD R43, R43, 0x1, -R0.reuse ;  /* 0x000000012b2bc824 */ /* 0x100fe400078e0a00 */
[--C-:B------:R-:W-:Y:S01]  /*1560*/  @!P6 IMAD.IADD R7, R7, 0x1, -R0.reuse ;  /* 0x000000010707e824 */ /* 0x100fe200078e0a00 */
[----:B------:R-:W-:Y:S01]  /*1570*/  ISETP.GT.U32.AND P4, PT, R0, R45, PT ;  /* 0x0000002d0000720c */ /* 0x000fe20003f84070 */
[----:B------:R-:W-:Y:S02]  /*1580*/  @!P5 IMAD.IADD R39, R39, 0x1, -R0 ;  /* 0x000000012727d824 */ /* 0x000fe400078e0a00 */
[----:B------:R-:W-:Y:S01]  /*1590*/  IMAD.HI.U32 R8, R12, R47, RZ ;  /* 0x0000002f0c087227 */ /* 0x000fe200078e00ff */
[C---:B------:R-:W-:Y:S02]  /*15a0*/  ISETP.GT.U32.AND P6, PT, R0.reuse, R7, PT ;  /* 0x000000070000720c */ /* 0x040fe40003fc4070 */
[----:B------:R-:W-:Y:S01]  /*15b0*/  ISETP.GT.U32.AND P5, PT, R0, R39, PT ;  /* 0x000000270000720c */ /* 0x000fe20003fa4070 */
[----:B------:R-:W-:-:S02]  /*15c0*/  IMAD.MOV R20, RZ, RZ, -R8 ;  /* 0x000000ffff147224 */ /* 0x000fc400078e0a08 */
[----:B------:R-:W-:-:S04]  /*15d0*/  IMAD.HI.U32 R8, R12, R49, RZ ;  /* 0x000000310c087227 */ /* 0x000fc800078e00ff */
[--C-:B------:R-:W-:Y:S02]  /*15e0*/  @!P4 IMAD.IADD R45, R45, 0x1, -R0.reuse ;  /* 0x000000012d2dc824 */ /* 0x100fe400078e0a00 */
[C---:B------:R-:W-:Y:S02]  /*15f0*/  IMAD R47, R0.reuse, R20, R47 ;  /* 0x00000014002f7224 */ /* 0x040fe400078e022f */
[--C-:B------:R-:W-:Y:S01]  /*1600*/  @!P6 IMAD.IADD R7, R7, 0x1, -R0.reuse ;  /* 0x000000010707e824 */ /* 0x100fe200078e0a00 */
[C---:B------:R-:W-:Y:S01]  /*1610*/  ISETP.GT.U32.AND P4, PT, R0.reuse, R45, PT ;  /* 0x0000002d0000720c */ /* 0x040fe20003f84070 */
[----:B------:R-:W-:Y:S01]  /*1620*/  @!P5 IMAD.IADD R39, R39, 0x1, -R0 ;  /* 0x000000012727d824 */ /* 0x000fe200078e0a00 */
[----:B------:R-:W-:Y:S01]  /*1630*/  ISETP.GT.U32.AND P6, PT, R0, R47, PT ;  /* 0x0000002f0000720c */ /* 0x000fe20003fc4070 */
[----:B------:R-:W-:Y:S01]  /*1640*/  IMAD.MOV R18, RZ, RZ, -R18 ;  /* 0x000000ffff127224 */ /* 0x000fe200078e0a12 */
[----:B------:R-:W-:Y:S01]  /*1650*/  ISETP.GE.AND P5, PT, R22, RZ, PT ;  /* 0x000000ff1600720c */ /* 0x000fe20003fa6270 */
[----:B------:R-:W-:-:S02]  /*1660*/  IMAD.MOV R22, RZ, RZ, -R8 ;  /* 0x000000ffff167224 */ /* 0x000fc400078e0a08 */
[C---:B------:R-:W-:Y:S02]  /*1670*/  IMAD R51, R0.reuse, R18, R51 ;  /* 0x0000001200337224 */ /* 0x040fe400078e0233 */
[----:B------:R-:W-:Y:S02]  /*1680*/  IMAD R49, R0, R22, R49 ;  /* 0x0000001600317224 */ /* 0x000fe400078e0231 */
[----:B------:R-:W-:-:S04]  /*1690*/  IMAD.HI.U32 R8, R12, R53, RZ ;  /* 0x000000350c087227 */ /* 0x000fc800078e00ff */
[--C-:B------:R-:W-:Y:S01]  /*16a0*/  @!P4 IMAD.IADD R45, R45, 0x1, -R0.reuse ;  /* 0x000000012d2dc824 */ /* 0x100fe200078e0a00 */
[C---:B------:R-:W-:Y:S01]  /*16b0*/  ISETP.GT.U32.AND P4, PT, R0.reuse, R49, PT ;  /* 0x000000310000720c */ /* 0x040fe20003f84070 */
[----:B------:R-:W-:Y:S01]  /*16c0*/  @!P6 IMAD.IADD R47, R47, 0x1, -R0 ;  /* 0x000000012f2fe824 */ /* 0x000fe200078e0a00 */
[----:B------:R-:W-:Y:S01]  /*16d0*/  ISETP.GT.U32.AND P6, PT, R0, R51, PT ;  /* 0x000000330000720c */ /* 0x000fe20003fc4070 */
[----:B------:R-:W-:-:S04]  /*16e0*/  IMAD.HI.U32 R20, R12, R55, RZ ;  /* 0x000000370c147227 */ /* 0x000fc800078e00ff */
[----:B------:R-:W-:Y:S02]  /*16f0*/  IMAD.MOV R8, RZ, RZ, -R8 ;  /* 0x000000ffff087224 */ /* 0x000fe400078e0a08 */
[----:B------:R-:W-:Y:S02]  /*1700*/  IMAD.MOV R20, RZ, RZ, -R20 ;  /* 0x000000ffff147224 */ /* 0x000fe400078e0a14 */
[C---:B------:R-:W-:Y:S02]  /*1710*/  IMAD R53, R0.reuse, R8, R53 ;  /* 0x0000000800357224 */ /* 0x040fe400078e0235 */
[C---:B------:R-:W-:Y:S02]  /*1720*/  IMAD R55, R0.reuse, R20, R55 ;  /* 0x0000001400377224 */ /* 0x040fe400078e0237 */
[--C-:B------:R-:W-:Y:S01]  /*1730*/  @!P4 IMAD.IADD R49, R49, 0x1, -R0.reuse ;  /* 0x000000013131c824 */ /* 0x100fe200078e0a00 */
[C---:B------:R-:W-:Y:S01]  /*1740*/  ISETP.GT.U32.AND P4, PT, R0.reuse, R53, PT ;  /* 0x000000350000720c */ /* 0x040fe20003f84070 */
[----:B------:R-:W-:Y:S01]  /*1750*/  @!P6 IMAD.IADD R51, R51, 0x1, -R0 ;  /* 0x000000013333e824 */ /* 0x000fe200078e0a00 */
[C---:B------:R-:W-:Y:S01]  /*1760*/  ISETP.GT.U32.AND P6, PT, R0.reuse, R55, PT ;  /* 0x000000370000720c */ /* 0x040fe20003fc4070 */
[----:B------:R-:W-:Y:S01]  /*1770*/  @!P1 IMAD.MOV R29, RZ, RZ, -R29 ;  /* 0x000000ffff1d9224 */ /* 0x000fe200078e0a1d */
[----:B------:R-:W-:Y:S01]  /*1780*/  ISETP.GT.U32.AND P1, PT, R0, R49, PT ;  /* 0x000000310000720c */ /* 0x000fe20003f24070 */
[----:B------:R-:W-:-:S04]  /*1790*/  IMAD.HI.U32 R18, R12, R59, RZ ;  /* 0x0000003b0c127227 */ /* 0x000fc800078e00ff */
[----:B------:R-:W-:Y:S02]  /*17a0*/  IMAD.MOV R18, RZ, RZ, -R18 ;  /* 0x000000ffff127224 */ /* 0x000fe400078e0a12 */
[----:B------:R-:W-:Y:S01]  /*17b0*/  @!P3 IMAD.MOV R27, RZ, RZ, -R27 ;  /* 0x000000ffff1bb224 */ /* 0x000fe200078e0a1b */
[C---:B------:R-:W-:Y:S01]  /*17c0*/  ISETP.GT.U32.AND P3, PT, R0.reuse, R47, PT ;  /* 0x0000002f0000720c */ /* 0x040fe20003f64070 */
[--C-:B------:R-:W-:Y:S01]  /*17d0*/  @!P4 IMAD.IADD R53, R53, 0x1, -R0.reuse ;  /* 0x000000013535c824 */ /* 0x100fe200078e0a00 */
[C---:B------:R-:W-:Y:S01]  /*17e0*/  ISETP.GT.U32.AND P4, PT, R0.reuse, R51, PT ;  /* 0x000000330000720c */ /* 0x040fe20003f84070 */
[----:B------:R-:W-:Y:S02]  /*17f0*/  @!P6 IMAD.IADD R55, R55, 0x1, -R0 ;  /* 0x000000013737e824 */ /* 0x000fe400078e0a00 */
[C---:B------:R-:W-:Y:S01]  /*1800*/  IMAD R59, R0.reuse, R18, R59 ;  /* 0x00000012003b7224 */ /* 0x040fe200078e023b */
[----:B------:R-:W-:Y:S01]  /*1810*/  ISETP.GT.U32.AND P6, PT, R0, R53, PT ;  /* 0x000000350000720c */ /* 0x000fe20003fc4070 */
[----:B------:R-:W-:Y:S01]  /*1820*/  IMAD.HI.U32 R8, R12, R57, RZ ;  /* 0x000000390c087227 */ /* 0x000fe200078e00ff */
[----:B------:R-:W-:-:S02]  /*1830*/  LOP3.LUT R18, R11, 0x78, RZ, 0xfc, !PT ;  /* 0x000000780b127812 */ /* 0x000fc400078efcff */
[----:B------:R-:W-:Y:S01]  /*1840*/  IABS R11, R186 ;  /* 0x000000ba000b7213 */ /* 0x000fe20000000000 */
[----:B------:R-:W-:Y:S01]  /*1850*/  IMAD.HI.U32 R20, R12, R61, RZ ;  /* 0x0000003d0c147227 */ /* 0x000fe200078e00ff */
[----:B------:R-:W-:-:S03]  /*1860*/  IABS R67, R18 ;  /* 0x0000001200437213 */ /* 0x000fc60000000000 */
[----:B------:R-:W-:-:S04]  /*1870*/  IMAD.HI.U32 R22, R12, R63, RZ ;  /* 0x0000003f0c167227 */ /* 0x000fc800078e00ff */
[----:B------:R-:W-:Y:S01]  /*1880*/  @!P0 IMAD.MOV R31, RZ, RZ, -R31 ;  /* 0x000000ffff1f8224 */ /* 0x000fe200078e0a1f */
[C---:B------:R-:W-:Y:S01]  /*1890*/  ISETP.GT.U32.AND P0, PT, R0.reuse, R55, PT ;  /* 0x000000370000720c */ /* 0x040fe20003f04070 */
[----:B------:R-:W-:Y:S01]  /*18a0*/  @!P1 IMAD.IADD R49, R49, 0x1, -R0 ;  /* 0x0000000131319824 */ /* 0x000fe200078e0a00 */
[C---:B------:R-:W-:Y:S01]  /*18b0*/  ISETP.GT.U32.AND P1, PT, R0.reuse, R59, PT ;  /* 0x0000003b0000720c */ /* 0x040fe20003f24070 */
[----:B------:R-:W-:Y:S02]  /*18c0*/  IMAD.MOV R8, RZ, RZ, -R8 ;  /* 0x000000ffff087224 */ /* 0x000fe400078e0a08 */
[----:B------:R-:W-:Y:S02]  /*18d0*/  IMAD.MOV R20, RZ, RZ, -R20 ;  /* 0x000000ffff147224 */ /* 0x000fe400078e0a14 */
[----:B------:R-:W-:Y:S02]  /*18e0*/  IMAD.MOV R22, RZ, RZ, -R22 ;  /* 0x000000ffff167224 */ /* 0x000fe400078e0a16 */
[----:B------:R-:W-:-:S02]  /*18f0*/  IMAD R57, R0, R8, R57 ;  /* 0x0000000800397224 */ /* 0x000fc400078e0239 */
[C---:B------:R-:W-:Y:S02]  /*1900*/  IMAD R61, R0.reuse, R20, R61 ;  /* 0x00000014003d7224 */ /* 0x040fe400078e023d */
[----:B------:R-:W-:Y:S02]  /*1910*/  IMAD R63, R0, R22, R63 ;  /* 0x00000016003f7224 */ /* 0x000fe400078e023f */
[----:B------:R-:W-:-:S04]  /*1920*/  IMAD.HI.U32 R8, R12, R65, RZ ;  /* 0x000000410c087227 */ /* 0x000fc800078e00ff */
[--C-:B------:R-:W-:Y:S01]  /*1930*/  @!P3 IMAD.IADD R47, R47, 0x1, -R0.reuse ;  /* 0x000000012f2fb824 */ /* 0x100fe200078e0a00 */
[C---:B------:R-:W-:Y:S01]  /*1940*/  ISETP.GT.U32.AND P3, PT, R0.reuse, R57, PT ;  /* 0x000000390000720c */ /* 0x040fe20003f64070 */
[--C-:B------:R-:W-:Y:S01]  /*1950*/  @!P4 IMAD.IADD R51, R51, 0x1, -R0.reuse ;  /* 0x000000013333c824 */ /* 0x100fe200078e0a00 */
[C---:B------:R-:W-:Y:S01]  /*1960*/  ISETP.GT.U32.AND P4, PT, R0.reuse, R61, PT ;  /* 0x0000003d0000720c */ /* 0x040fe20003f84070 */
[----:B------:R-:W-:Y:S01]  /*1970*/  @!P6 IMAD.IADD R53, R53, 0x1, -R0 ;  /* 0x000000013535e824 */ /* 0x000fe200078e0a00 */
[----:B------:R-:W-:Y:S01]  /*1980*/  ISETP.GT.U32.AND P6, PT, R0, R63, PT ;  /* 0x0000003f0000720c */ /* 0x000fe20003fc4070 */
[----:B------:R-:W-:Y:S02]  /*1990*/  IMAD.MOV R8, RZ, RZ, -R8 ;  /* 0x000000ffff087224 */ /* 0x000fe400078e0a08 */
[----:B------:R-:W-:-:S04]  /*19a0*/  IMAD.HI.U32 R6, R6, R11, RZ ;  /* 0x0000000b06067227 */ /* 0x000fc800078e00ff */
[--C-:B------:R-:W-:Y:S01]  /*19b0*/  @!P0 IMAD.IADD R55, R55, 0x1, -R0.reuse ;  /* 0x0000000137378824 */ /* 0x100fe200078e0a00 */
[----:B------:R-:W-:Y:S01]  /*19c0*/  ISETP.GE.AND P0, PT, R24, RZ, PT ;  /* 0x000000ff1800720c */ /* 0x000fe20003f06270 */
[----:B------:R-:W-:Y:S01]  /*19d0*/  @!P1 IMAD.IADD R59, R59, 0x1, -R0 ;  /* 0x000000013b3b9824 */ /* 0x000fe200078e0a00 */
[----:B------:R-:W-:Y:S01]  /*19e0*/  ISETP.GE.AND P1, PT, R26, RZ, PT ;  /* 0x000000ff1a00720c */ /* 0x000fe20003f26270 */
[C---:B------:R-:W-:Y:S02]  /*19f0*/  IMAD R65, R0.reuse, R8, R65 ;  /* 0x0000000800417224 */ /* 0x040fe400078e0241 */
[----:B------:R-:W-:Y:S02]  /*1a00*/  IMAD.MOV R8, RZ, RZ, -R6 ;  /* 0x000000ffff087224 */ /* 0x000fe400078e0a06 */
[----:B------:R-:W-:Y:S01]  /*1a10*/  @!P3 IMAD.IADD R57, R57, 0x1, -R0 ;  /* 0x000000013939b824 */ /* 0x000fe200078e0a00 */
[----:B------:R-:W-:Y:S01]  /*1a20*/  ISETP.GT.U32.AND P3, PT, R0, R65, PT ;  /* 0x000000410000720c */ /* 0x000fe20003f64070 */
[----:B------:R-:W-:-:S02]  /*1a30*/  IMAD R11, R2, R8, R11 ;  /* 0x00000008020b7224 */ /* 0x000fc400078e020b */
[--C-:B------:R-:W-:Y:S01]  /*1a40*/  @!P4 IMAD.IADD R61, R61, 0x1, -R0.reuse ;  /* 0x000000013d3dc824 */ /* 0x100fe200078e0a00 */
[----:B------:R-:W-:Y:S01]  /*1a50*/  ISETP.GE.AND P4, PT, R28, RZ, PT ;  /* 0x000000ff1c00720c */ /* 0x000fe20003f86270 */
[----:B------:R-:W-:Y:S01]  /*1a60*/  @!P6 IMAD.IADD R63, R63, 0x1, -R0 ;  /* 0x000000013f3fe824 */ /* 0x000fe200078e0a00 */
[----:B------:R-:W-:Y:S01]  /*1a70*/  ISETP.GE.AND P6, PT, R30, RZ, PT ;  /* 0x000000ff1e00720c */ /* 0x000fe20003fc6270 */
[----:B------:R-:W-:Y:S01]  /*1a80*/  @!P2 IMAD.MOV R33, RZ, RZ, -R33 ;  /* 0x000000ffff21a224 */ /* 0x000fe200078e0a21 */
[----:B------:R-:W-:Y:S01]  /*1a90*/  ISETP.GT.U32.AND P2, PT, R2, R11, PT ;  /* 0x0000000b0200720c */ /* 0x000fe20003f44070 */
[----:B------:R-:W-:-:S04]  /*1aa0*/  IMAD.HI.U32 R12, R12, R67, RZ ;  /* 0x000000430c0c7227 */ /* 0x000fc800078e00ff */
[----:B------:R-:W-:Y:S01]  /*1ab0*/  @!P0 IMAD.MOV R37, RZ, RZ, -R37 ;  /* 0x000000ffff258224 */ /* 0x000fe200078e0a25 */
[C---:B------:R-:W-:Y:S01]  /*1ac0*/  ISETP.GT.U32.AND P0, PT, R0.reuse, R59, PT ;  /* 0x0000003b0000720c */ /* 0x040fe20003f04070 */
[----:B------:R-:W-:Y:S01]  /*1ad0*/  @!P1 IMAD.MOV R39, RZ, RZ, -R39 ;  /* 0x000000ffff279224 */ /* 0x000fe200078e0a27 */
[C---:B------:R-:W-:Y:S01]  /*1ae0*/  ISETP.GT.U32.AND P1, PT, R0.reuse, R61, PT ;  /* 0x0000003d0000720c */ /* 0x040fe20003f24070 */
[----:B------:R-:W-:Y:S02]  /*1af0*/  IMAD.MOV R12, RZ, RZ, -R12 ;  /* 0x000000ffff0c7224 */ /* 0x000fe400078e0a0c */
[----:B------:R-:W-:Y:S01]  /*1b00*/  @!P3 IMAD.IADD R65, R65, 0x1, -R0 ;  /* 0x000000014141b824 */ /* 0x000fe200078e0a00 */
[C---:B------:R-:W-:Y:S01]  /*1b10*/  ISETP.GT.U32.AND P3, PT, R0.reuse, R57, PT ;  /* 0x000000390000720c */ /* 0x040fe20003f64070 */
[----:B------:R-:W-:Y:S02]  /*1b20*/  IMAD R67, R0, R12, R67 ;  /* 0x0000000c00437224 */ /* 0x000fe400078e0243 */
[----:B------:R-:W-:-:S02]  /*1b30*/  @!P2 IMAD.IADD R11, R11, 0x1, -R2 ;  /* 0x000000010b0ba824 */ /* 0x000fc400078e0a02 */
[----:B------:R-:W-:Y:S01]  /*1b40*/  @!P6 IMAD.MOV R43, RZ, RZ, -R43 ;  /* 0x000000ffff2be224 */ /* 0x000fe200078e0a2b */
[----:B------:R-:W-:Y:S01]  /*1b50*/  ISETP.GT.U32.AND P6, PT, R0, R67, PT ;  /* 0x000000430000720c */ /* 0x000fe20003fc4070 */
[--C-:B------:R-:W-:Y:S01]  /*1b60*/  @!P0 IMAD.IADD R59, R59, 0x1, -R0.reuse ;  /* 0x000000013b3b8824 */ /* 0x100fe200078e0a00 */
[----:B------:R-:W-:Y:S01]  /*1b70*/  ISETP.GE.AND P0, PT, R34, RZ, PT ;  /* 0x000000ff2200720c */ /* 0x000fe20003f06270 */
[----:B------:R-:W-:Y:S01]  /*1b80*/  @!P5 IMAD.MOV R35, RZ, RZ, -R35 ;  /* 0x000000ffff23d224 */ /* 0x000fe200078e0a23 */
[C---:B------:R-:W-:Y:S01]  /*1b90*/  ISETP.GT.U32.AND P5, PT, R0.reuse, R63, PT ;  /* 0x0000003f0000720c */ /* 0x040fe20003fa4070 */
[----:B------:R-:W-:Y:S01]  /*1ba0*/  @!P4 IMAD.MOV R41, RZ, RZ, -R41 ;  /* 0x000000ffff29c224 */ /* 0x000fe200078e0a29 */
[----:B------:R-:W-:Y:S01]  /*1bb0*/  ISETP.GT.U32.AND P4, PT, R0, R65, PT ;  /* 0x000000410000720c */ /* 0x000fe20003f84070 */
[--C-:B------:R-:W-:Y:S01]  /*1bc0*/  @!P1 IMAD.IADD R61, R61, 0x1, -R0.reuse ;  /* 0x000000013d3d9824 */ /* 0x100fe200078e0a00 */
[----:B------:R-:W-:Y:S01]  /*1bd0*/  ISETP.GT.U32.AND P2, PT, R2, R11, PT ;  /* 0x0000000b0200720c */ /* 0x000fe20003f44070 */
[----:B------:R-:W-:Y:S01]  /*1be0*/  IMAD.SHL.U32 R6, R3, 0x10, RZ ;  /* 0x0000001003067824 */ /* 0x000fe200078e00ff */
[----:B------:R-:W-:Y:S01]  /*1bf0*/  ISETP.GE.AND P1, PT, R36, RZ, PT ;  /* 0x000000ff2400720c */ /* 0x000fe20003f26270 */
[--C-:B------:R-:W-:Y:S01]  /*1c00*/  @!P3 IMAD.IADD R57, R57, 0x1, -R0.reuse ;  /* 0x000000013939b824 */ /* 0x100fe200078e0a00 */
[----:B------:R-:W-:Y:S01]  /*1c10*/  ISETP.GE.AND P3, PT, R32, RZ, PT ;  /* 0x000000ff2000720c */ /* 0x000fe20003f66270 */
[--C-:B------:R-:W-:Y:S01]  /*1c20*/  @!P6 IMAD.IADD R67, R67, 0x1, -R0.reuse ;  /* 0x000000014343e824 */ /* 0x100fe200078e0a00 */
[----:B------:R-:W-:Y:S01]  /*1c30*/  LOP3.LUT R6, R6, 0x70, RZ, 0xc0, !PT ;  /* 0x0000007006067812 */ /* 0x000fe200078ec0ff */
[----:B------:R-:W-:Y:S01]  /*1c40*/  @!P0 IMAD.MOV R45, RZ, RZ, -R45 ;  /* 0x000000ffff2d8224 */ /* 0x000fe200078e0a2d */
[----:B------:R-:W-:Y:S01]  /*1c50*/  ISETP.GE.AND P0, PT, R186, RZ, PT ;  /* 0x000000ffba00720c */ /* 0x000fe20003f06270 */
[--C-:B------:R-:W-:Y:S01]  /*1c60*/  @!P5 IMAD.IADD R63, R63, 0x1, -R0.reuse ;  /* 0x000000013f3fd824 */ /* 0x100fe200078e0a00 */
[----:B------:R-:W-:Y:S01]  /*1c70*/  ISETP.GE.AND P5, PT, R38, RZ, PT ;  /* 0x000000ff2600720c */ /* 0x000fe20003fa6270 */
[----:B------:R-:W-:Y:S01]  /*1c80*/  @!P4 IMAD.IADD R65, R65, 0x1, -R0 ;  /* 0x000000014141c824 */ /* 0x000fe200078e0a00 */
[----:B------:R-:W-:Y:S01]  /*1c90*/  ISETP.GE.AND P4, PT, R40, RZ, PT ;  /* 0x000000ff2800720c */ /* 0x000fe20003f86270 */
[----:B------:R-:W-:Y:S01]  /*1ca0*/  @!P2 IMAD.IADD R11, R11, 0x1, -R2 ;  /* 0x000000010b0ba824 */ /* 0x000fe200078e0a02 */
[----:B------:R-:W-:Y:S01]  /*1cb0*/  ISETP.GE.AND P6, PT, R42, RZ, PT ;  /* 0x000000ff2a00720c */ /* 0x000fe20003fc6270 */
[----:B------:R-:W-:Y:S01]  /*1cc0*/  @!P1 IMAD.MOV R47, RZ, RZ, -R47 ;  /* 0x000000ffff2f9224 */ /* 0x000fe200078e0a2f */
[----:B------:R-:W-:Y:S01]  /*1cd0*/  ISETP.GT.U32.AND P2, PT, R0, R67, PT ;  /* 0x000000430000720c */ /* 0x000fe20003f44070 */
[----:B------:R-:W-:Y:S01]  /*1ce0*/  IMAD.IADD R8, R6, 0x1, R69 ;  /* 0x0000000106087824 */ /* 0x000fe200078e0245 */
[----:B------:R-:W-:Y:S01]  /*1cf0*/  ISETP.NE.AND P1, PT, R152, RZ, PT ;  /* 0x000000ff9800720c */ /* 0x000fe20003f25270 */
[----:B------:R-:W-:-:S02]  /*1d00*/  IMAD.MOV.U32 R12, RZ, RZ, R7 ;  /* 0x000000ffff0c7224 */ /* 0x000fc400078e0007 */
[----:B------:R-:W1:Y:S01]  /*1d10*/  LDC.64 R6, c[0x0][0x230] ;  /* 0x00008c00ff067b82 */ /* 0x000e620000000a00 */
[----:B------:R-:W-:Y:S01]  /*1d20*/  @!P0 IMAD.MOV R11, RZ, RZ, -R11 ;  /* 0x000000ffff0b8224 */ /* 0x000fe200078e0a0b */
[----:B------:R-:W-:Y:S01]  /*1d30*/  ISETP.GE.AND P0, PT, R52, RZ, PT ;  /* 0x000000ff3400720c */ /* 0x000fe20003f06270 */
[----:B------:R-:W-:Y:S01]  /*1d40*/  @!P3 IMAD.MOV R12, RZ, RZ, -R12 ;  /* 0x000000ffff0cb224 */ /* 0x000fe200078e0a0c */
[----:B------:R-:W-:Y:S01]  /*1d50*/  ISETP.GE.AND P3, PT, R44, RZ, PT ;  /* 0x000000ff2c00720c */ /* 0x000fe20003f66270 */
[----:B------:R-:W-:Y:S01]  /*1d60*/  @!P5 IMAD.MOV R49, RZ, RZ, -R49 ;  /* 0x000000ffff31d224 */ /* 0x000fe200078e0a31 */
[----:B------:R-:W-:Y:S01]  /*1d70*/  ISETP.GE.AND P5, PT, R48, RZ, PT ;  /* 0x000000ff3000720c */ /* 0x000fe20003fa6270 */
[----:B------:R-:W-:Y:S01]  /*1d80*/  @!P4 IMAD.MOV R51, RZ, RZ, -R51 ;  /* 0x000000ffff33c224 */ /* 0x000fe200078e0a33 */
[----:B------:R-:W-:Y:S01]  /*1d90*/  ISETP.GE.AND P4, PT, R46, RZ, PT ;  /* 0x000000ff2e00720c */ /* 0x000fe20003f86270 */
[----:B------:R-:W-:Y:S01]  /*1da0*/  @!P2 IMAD.IADD R67, R67, 0x1, -R0 ;  /* 0x000000014343a824 */ /* 0x000fe200078e0a00 */
[----:B------:R-:W-:Y:S01]  /*1db0*/  @!P1 LOP3.LUT R11, RZ, R152, RZ, 0x33, !PT ;  /* 0x00000098ff0b9212 */ /* 0x000fe200078e33ff */
[----:B------:R-:W-:Y:S01]  /*1dc0*/  @!P6 IMAD.MOV R53, RZ, RZ, -R53 ;  /* 0x000000ffff35e224 */ /* 0x000fe200078e0a35 */
[----:B------:R-:W-:Y:S01]  /*1dd0*/  ISETP.GE.AND P2, PT, R50, RZ, PT ;  /* 0x000000ff3200720c */ /* 0x000fe20003f46270 */
[----:B------:R-:W-:Y:S01]  /*1de0*/  IMAD R2, R116, R115, RZ ;  /* 0x0000007374027224 */ /* 0x000fe200078e02ff */
[----:B------:R-:W-:Y:S01]  /*1df0*/  ISETP.GE.AND P1, PT, R54, RZ, PT ;  /* 0x000000ff3600720c */ /* 0x000fe20003f26270 */
[----:B------:R-:W-:Y:S01]  /*1e00*/  @!P0 IMAD.MOV R63, RZ, RZ, -R63 ;  /* 0x000000ffff3f8224 */ /* 0x000fe200078e0a3f */
[----:B------:R-:W-:Y:S01]  /*1e10*/  ISETP.GE.AND P6, PT, R18, RZ, PT ;  /* 0x000000ff1200720c */ /* 0x000fe20003fc6270 */
[----:B------:R-:W-:Y:S01]  /*1e20*/  @!P3 IMAD.MOV R55, RZ, RZ, -R55 ;  /* 0x000000ffff37b224 */ /* 0x000fe200078e0a37 */
[----:B------:R-:W-:Y:S01]  /*1e30*/  ISETP.NE.AND P3, PT, R153, RZ, PT ;  /* 0x000000ff9900720c */ /* 0x000fe20003f65270 */
[----:B------:R-:W-:-:S02]  /*1e40*/  @!P5 IMAD.MOV R59, RZ, RZ, -R59 ;  /* 0x000000ffff3bd224 */ /* 0x000fc400078e0a3b */
[----:B------:R-:W-:Y:S02]  /*1e50*/  @!P4 IMAD.MOV R57, RZ, RZ, -R57 ;  /* 0x000000ffff39c224 */ /* 0x000fe400078e0a39 */
[----:B-1----:R-:W-:Y:S01]  /*1e60*/  IMAD R0, R11, R7, RZ ;  /* 0x000000070b007224 */ /* 0x002fe200078e02ff */
[----:B------:R-:W-:Y:S01]  /*1e70*/  LOP3.LUT R7, RZ, R153, RZ, 0x33, !PT ;  /* 0x00000099ff077212 */ /* 0x000fe200078e33ff */
[----:B------:R-:W-:Y:S01]  /*1e80*/  @!P2 IMAD.MOV R61, RZ, RZ, -R61 ;  /* 0x000000ffff3da224 */ /* 0x000fe200078e0a3d */
[----:B------:R-:W-:Y:S01]  /*1e90*/  ISETP.GE.AND P5, PT, R116, R6, PT ;  /* 0x000000067400720c */ /* 0x000fe20003fa6270 */
[----:B------:R-:W-:Y:S01]  /*1ea0*/  @!P1 IMAD.MOV R65, RZ, RZ, -R65 ;  /* 0x000000ffff419224 */ /* 0x000fe200078e0a41 */
[C---:B------:R-:W-:Y:S01]  /*1eb0*/  SEL R226, R7.reuse, R13, !P3 ;  /* 0x0000000d07e27207 */ /* 0x040fe20005800000 */
[----:B------:R-:W-:Y:S01]  /*1ec0*/  @!P6 IMAD.MOV R67, RZ, RZ, -R67 ;  /* 0x000000ffff43e224 */ /* 0x000fe200078e0a43 */
[C---:B------:R-:W-:Y:S01]  /*1ed0*/  SEL R225, R7.reuse, R14, !P3 ;  /* 0x0000000e07e17207 */ /* 0x040fe20005800000 */
[C---:B------:R-:W-:Y:S01]  /*1ee0*/  VIADD R14, R6.reuse, 0xffffffe0 ;  /* 0xffffffe0060e7836 */ /* 0x040fe20000000000 */
[C---:B------:R-:W-:Y:S01]  /*1ef0*/  SEL R224, R7.reuse, R15, !P3 ;  /* 0x0000000f07e07207 */ /* 0x040fe20005800000 */
[----:B------:R-:W-:Y:S01]  /*1f00*/  VIADD R24, R6, 0xffffffc0 ;  /* 0xffffffc006187836 */ /* 0x000fe20000000000 */
[C---:B------:R-:W-:Y:S01]  /*1f10*/  SEL R22, R7.reuse, R17, !P3 ;  /* 0x0000001107167207 */ /* 0x040fe20005800000 */
[----:B------:R-:W-:Y:S01]  /*1f20*/  STL [R1+0x14], R0 ;  /* 0x0000140001007387 */ /* 0x000fe20000100800 */
[----:B------:R-:W-:-:S02]  /*1f30*/  SEL R36, R7, R19, !P3 ;  /* 0x0000001307247207 */ /* 0x000fc40005800000 */
[C---:B------:R-:W-:Y:S01]  /*1f40*/  SEL R38, R7.reuse, R16, !P3 ;  /* 0x0000001007267207 */ /* 0x040fe20005800000 */
[----:B------:R1:W-:Y:S01]  /*1f50*/  STL [R1+0x18], R2 ;  /* 0x0000180201007387 */ /* 0x0003e20000100800 */
[C---:B------:R-:W-:Y:S02]  /*1f60*/  SEL R88, R7.reuse, R21, !P3 ;  /* 0x0000001507587207 */ /* 0x040fe40005800000 */
[C---:B------:R-:W-:Y:S02]  /*1f70*/  SEL R89, R7.reuse, R23, !P3 ;  /* 0x0000001707597207 */ /* 0x040fe40005800000 */
[C---:B------:R-:W-:Y:S02]  /*1f80*/  SEL R90, R7.reuse, R25, !P3 ;  /* 0x00000019075a7207 */ /* 0x040fe40005800000 */
[C---:B------:R-:W-:Y:S02]  /*1f90*/  SEL R91, R7.reuse, R27, !P3 ;  /* 0x0000001b075b7207 */ /* 0x040fe40005800000 */
[----:B------:R-:W-:-:S02]  /*1fa0*/  SEL R92, R7, R29, !P3 ;  /* 0x0000001d075c7207 */ /* 0x000fc40005800000 */
[C---:B------:R-:W-:Y:S02]  /*1fb0*/  SEL R93, R7.reuse, R31, !P3 ;  /* 0x0000001f075d7207 */ /* 0x040fe40005800000 */
        /* <DEDUP_REMOVED lines=19> */
[----:B------:R-:W-:Y:S02]  /*20f0*/  SEL R113, R7, R4, !P3 ;  /* 0x0000000407717207 */ /* 0x000fe40005800000 */
[----:B------:R-:W-:Y:S01]  /*2100*/  SHF.R.U32.HI R7, RZ, 0x6, R3 ;  /* 0x00000006ff077819 */ /* 0x000fe20000011603 */
[----:B------:R-:W-:Y:S01]  /*2110*/  VIADD R3, R6, 0x1f ;  /* 0x0000001f06037836 */ /* 0x000fe20000000000 */
[----:B------:R-:W-:Y:S01]  /*2120*/  LEA R66, P1, R2, UR6, 0x2 ;  /* 0x0000000602427c11 */ /* 0x000fe2000f8210ff */
[----:B------:R-:W-:Y:S01]  /*2130*/  ULDC UR6, c[0x0][0x230] ;  /* 0x00008c0000067ab9 */ /* 0x000fe20000000800 */
[----:B------:R-:W-:Y:S01]  /*2140*/  SGXT.U32 R7, R7, 0x1 ;  /* 0x000000010707781a */ /* 0x000fe20000000000 */
[----:B------:R-:W-:Y:S01]  /*2150*/  UIADD3 UR6, UR6, -0xa0, URZ ;  /* 0xffffff6006067890 */ /* 0x000fe2000fffe03f */
[----:B------:R-:W-:Y:S01]  /*2160*/  LEA R118, P0, R0, UR4, 0x2 ;  /* 0x0000000400767c11 */ /* 0x000fe2000f8010ff */
[----:B------:R-:W-:Y:S01]  /*2170*/  ULDC UR4, c[0x0][0x240] ;  /* 0x0000900000047ab9 */ /* 0x000fe20000000800 */
[----:B------:R-:W-:Y:S01]  /*2180*/  LEA.HI.X.SX32 R67, R2, UR7, 0x2, P1 ;  /* 0x0000000702437c11 */ /* 0x000fe200088f16ff */
[----:B------:R-:W-:Y:S01]  /*2190*/  IMAD R117, R7, R114, RZ ;  /* 0x0000007207757224 */ /* 0x000fe200078e02ff */
[----:B------:R-:W-:Y:S01]  /*21a0*/  ISETP.GT.AND P1, PT, R3, 0x1f, PT ;  /* 0x0000001f0300780c */ /* 0x000fe20003f24270 */
[----:B------:R-:W-:Y:S01]  /*21b0*/  IMAD R226, R226, UR4, RZ ;  /* 0x00000004e2e27c24 */ /* 0x000fe2000f8e02ff */
[----:B------:R-:W-:Y:S01]  /*21c0*/  LOP3.LUT R195, R7, 0x2, RZ, 0xfc, !PT ;  /* 0x0000000207c37812 */ /* 0x000fe200078efcff */
[----:B------:R-:W-:Y:S01]  /*21d0*/  IMAD R4, R114, 0x2, R117 ;  /* 0x0000000272047824 */ /* 0x000fe200078e0275 */
[----:B------:R-:W-:Y:S01]  /*21e0*/  LEA.HI.X.SX32 R119, R0, UR5, 0x2, P0 ;  /* 0x0000000500777c11 */ /* 0x000fe200080f16ff */
[----:B------:R-:W-:Y:S01]  /*21f0*/  IMAD R225, R225, UR4, RZ ;  /* 0x00000004e1e17c24 */ /* 0x000fe2000f8e02ff */
[C---:B------:R-:W-:Y:S01]  /*2200*/  LOP3.LUT R194, R7.reuse, 0x4, RZ, 0xfc, !PT ;  /* 0x0000000407c27812 */ /* 0x040fe200078efcff */
[----:B------:R-:W-:Y:S01]  /*2210*/  IMAD R11, R114, 0x2, R4 ;  /* 0x00000002720b7824 */ /* 0x000fe200078e0204 */
[CC--:B------:R-:W-:Y:S01]  /*2220*/  ISETP.GE.AND P0, PT, R7.reuse, R6.reuse, PT ;  /* 0x000000060700720c */ /* 0x0c0fe20003f06270 */
[----:B------:R-:W-:Y:S01]  /*2230*/  IMAD R224, R224, UR4, RZ ;  /* 0x00000004e0e07c24 */ /* 0x000fe2000f8e02ff */
[----:B------:R-:W-:Y:S01]  /*2240*/  SEL R246, RZ, 0x4, !P1 ;  /* 0x00000004fff67807 */ /* 0x000fe20004800000 */
[----:B------:R-:W-:Y:S01]  /*2250*/  IMAD R21, R22, UR4, RZ ;  /* 0x0000000416157c24 */ /* 0x000fe2000f8e02ff */
[----:B------:R-:W-:Y:S01]  /*2260*/  LOP3.LUT R192, R7, 0x8, RZ, 0xfc, !PT ;  /* 0x0000000807c07812 */ /* 0x000fe200078efcff */
[----:B------:R-:W-:Y:S01]  /*2270*/  IMAD R12, R114, 0x2, R11 ;  /* 0x00000002720c7824 */ /* 0x000fe200078e020b */
[-C--:B------:R-:W-:Y:S01]  /*2280*/  ISETP.GE.AND P1, PT, R195, R6.reuse, PT ;  /* 0x00000006c300720c */ /* 0x080fe20003f26270 */
[----:B------:R-:W-:Y:S01]  /*2290*/  IMAD R23, R38, UR4, RZ ;  /* 0x0000000426177c24 */ /* 0x000fe2000f8e02ff */
[----:B------:R-:W-:Y:S01]  /*22a0*/  LOP3.LUT R191, R7, 0xa, RZ, 0xfc, !PT ;  /* 0x0000000a07bf7812 */ /* 0x000fe200078efcff */
[----:B------:R-:W-:Y:S01]  /*22b0*/  IMAD R88, R88, UR4, RZ ;  /* 0x0000000458587c24 */ /* 0x000fe2000f8e02ff */
[-C--:B------:R-:W-:Y:S01]  /*22c0*/  ISETP.GE.AND P4, PT, R194, R6.reuse, PT ;  /* 0x00000006c200720c */ /* 0x080fe20003f86270 */
[----:B------:R-:W-:Y:S01]  /*22d0*/  IMAD R13, R114, 0x2, R12 ;  /* 0x00000002720d7824 */ /* 0x000fe200078e020c */
[----:B------:R-:W-:Y:S01]  /*22e0*/  SEL R251, R246, RZ, !P0 ;  /* 0x000000fff6fb7207 */ /* 0x000fe20004000000 */
[----:B------:R-:W-:Y:S01]  /*22f0*/  IMAD R89, R89, UR4, RZ ;  /* 0x0000000459597c24 */ /* 0x000fe2000f8e02ff */
[----:B------:R-:W-:Y:S01]  /*2300*/  LOP3.LUT R190, R7, 0xc, RZ, 0xfc, !PT ;  /* 0x0000000c07be7812 */ /* 0x000fe200078efcff */
[----:B------:R-:W-:Y:S01]  /*2310*/  IMAD R91, R91, UR4, RZ ;  /* 0x000000045b5b7c24 */ /* 0x000fe2000f8e02ff */
[-C--:B------:R-:W-:Y:S01]  /*2320*/  ISETP.GE.AND P0, PT, R192, R6.reuse, PT ;  /* 0x00000006c000720c */ /* 0x080fe20003f06270 */
[----:B------:R-:W-:Y:S01]  /*2330*/  IMAD R92, R92, UR4, RZ ;  /* 0x000000045c5c7c24 */ /* 0x000fe2000f8e02ff */
[----:B------:R-:W-:Y:S01]  /*2340*/  LOP3.LUT R188, R7, 0x10, RZ, 0xfc, !PT ;  /* 0x0000001007bc7812 */ /* 0x000fe200078efcff */
[----:B------:R-:W-:Y:S01]  /*2350*/  IMAD R93, R93, UR4, RZ ;  /* 0x000000045d5d7c24 */ /* 0x000fe2000f8e02ff */
[----:B------:R-:W-:Y:S01]  /*2360*/  SEL R28, R246, RZ, !P1 ;  /* 0x000000fff61c7207 */ /* 0x000fe20004800000 */
        /* <DEDUP_REMOVED lines=25> */
[----:B------:R-:W-:Y:S01]  /*2500*/  LOP3.LUT R193, R7, 0x6, RZ, 0xfc, !PT ;  /* 0x0000000607c17812 */ /* 0x000fe200078efcff */
        /* <DEDUP_REMOVED lines=11> */
[-C--:B------:R-:W-:Y:S01]  /*25c0*/  ISETP.GE.AND P1, PT, R198, R6.reuse, PT ;  /* 0x00000006c600720c */ /* 0x080fe20003f26270 */
[----:B------:R-:W-:Y:S01]  /*25d0*/  IMAD R112, R112, UR4, RZ ;  /* 0x0000000470707c24 */ /* 0x000fe2000f8e02ff */
[-C--:B------:R-:W-:Y:S01]  /*25e0*/  ISETP.GE.AND P6, PT, R193, R6.reuse, PT ;  /* 0x00000006c100720c */ /* 0x080fe20003fc6270 */
[----:B------:R-:W-:Y:S01]  /*25f0*/  IMAD R94, R94, UR4, RZ ;  /* 0x000000045e5e7c24 */ /* 0x000fe2000f8e02ff */
[C---:B------:R-:W-:Y:S01]  /*2600*/  SEL R84, R246.reuse, RZ, !P4 ;  /* 0x000000fff6547207 */ /* 0x040fe20006000000 */
[----:B------:R-:W-:Y:S01]  /*2610*/  IMAD R113, R113, UR4, RZ ;  /* 0x0000000471717c24 */ /* 0x000fe2000f8e02ff */
[----:B------:R-:W-:Y:S01]  /*2620*/  LOP3.LUT R189, R7, 0xe, RZ, 0xfc, !PT ;  /* 0x0000000e07bd7812 */ /* 0x000fe200078efcff */
[----:B------:R-:W-:Y:S01]  /*2630*/  ULDC UR4, c[0x0][0x230] ;  /* 0x00008c0000047ab9 */ /* 0x000fe20000000800 */
[----:B------:R-:W-:Y:S01]  /*2640*/  ISETP.GE.AND P4, PT, R197, R6, PT ;  /* 0x00000006c500720c */ /* 0x000fe20003f86270 */
[----:B------:R-:W-:Y:S01]  /*2650*/  UIADD3 UR4, UR4, -0x60, URZ ;  /* 0xffffffa004047890 */ /* 0x000fe2000fffe03f */
[C---:B------:R-:W-:Y:S01]  /*2660*/  SEL R86, R246.reuse, RZ, !P0 ;  /* 0x000000fff6567207 */ /* 0x040fe20004000000 */
[----:B------:R-:W-:Y:S01]  /*2670*/  ULDC UR5, c[0x0][0x230] ;  /* 0x00008c0000057ab9 */ /* 0x000fe20000000800 */
[-C--:B------:R-:W-:Y:S01]  /*2680*/  ISETP.GE.AND P0, PT, R195, R14.reuse, PT ;  /* 0x0000000ec300720c */ /* 0x080fe20003f06270 */
[----:B------:R-:W-:Y:S01]  /*2690*/  UIADD3 UR5, UR5, -0x80, URZ ;  /* 0xffffff8005057890 */ /* 0x000fe2000fffe03f */
[C---:B------:R-:W-:Y:S01]  /*26a0*/  SEL R87, R246.reuse, RZ, !P1 ;  /* 0x000000fff6577207 */ /* 0x040fe20004800000 */
[----:B------:R-:W2:Y:S01]  /*26b0*/  S2UR UR7, SR_CgaCtaId ;  /* 0x00000000000779c3 */ /* 0x000ea20000008800 */
[----:B------:R-:W-:Y:S01]  /*26c0*/  SEL R250, R246, RZ, !P6 ;  /* 0x000000fff6fa7207 */ /* 0x000fe20007000000 */
[----:B------:R3:W-:Y:S01]  /*26d0*/  STL [R1], R117 ;  /* 0x0000007501007387 */ /* 0x0007e20000100800 */
[----:B------:R-:W-:-:S02]  /*26e0*/  ISETP.GE.AND P1, PT, R194, R14, PT ;  /* 0x0000000ec200720c */ /* 0x000fc40003f26270 */
[----:B------:R-:W-:Y:S02]  /*26f0*/  ISETP.GE.AND P6, PT, R189, R6, PT ;  /* 0x00000006bd00720c */ /* 0x000fe40003fc6270 */
[----:B------:R-:W-:Y:S02]  /*2700*/  SEL R35, R246, RZ, !P4 ;  /* 0x000000fff6237207 */ /* 0x000fe40006000000 */
[----:B------:R-:W-:Y:S02]  /*2710*/  LOP3.LUT R200, R7, 0x16, RZ, 0xfc, !PT ;  /* 0x0000001607c87812 */ /* 0x000fe400078efcff */
[-C--:B------:R-:W-:Y:S02]  /*2720*/  ISETP.GE.AND P4, PT, R193, R14.reuse, PT ;  /* 0x0000000ec100720c */ /* 0x080fe40003f86270 */
[----:B------:R-:W-:Y:S02]  /*2730*/  SEL R244, RZ, 0x4, P0 ;  /* 0x00000004fff47807 */ /* 0x000fe40000000000 */
[----:B------:R-:W-:-:S02]  /*2740*/  ISETP.GE.AND P0, PT, R189, R14, PT ;  /* 0x0000000ebd00720c */ /* 0x000fc40003f06270 */
[----:B------:R-:W-:Y:S02]  /*2750*/  SEL R243, RZ, 0x4, P1 ;  /* 0x00000004fff37807 */ /* 0x000fe40000800000 */
[----:B------:R-:W-:Y:S02]  /*2760*/  SEL R80, R246, RZ, !P6 ;  /* 0x000000fff6507207 */ /* 0x000fe40007000000 */
[----:B------:R-:W-:Y:S02]  /*2770*/  ISETP.GE.AND P1, PT, R188, R14, PT ;  /* 0x0000000ebc00720c */ /* 0x000fe40003f26270 */
[----:B------:R-:W-:Y:S02]  /*2780*/  ISETP.GE.AND P6, PT, R200, R6, PT ;  /* 0x00000006c800720c */ /* 0x000fe40003fc6270 */
[----:B------:R-:W-:Y:S02]  /*2790*/  SEL R242, RZ, 0x4, P4 ;  /* 0x00000004fff27807 */ /* 0x000fe40002000000 */
[----:B------:R-:W-:-:S02]  /*27a0*/  LOP3.LUT R196, R7, 0x1e, RZ, 0xfc, !PT ;  /* 0x0000001e07c47812 */ /* 0x000fc400078efcff */
[-C--:B------:R-:W-:Y:S02]  /*27b0*/  ISETP.GE.AND P4, PT, R187, R14.reuse, PT ;  /* 0x0000000ebb00720c */ /* 0x080fe40003f86270 */
[----:B------:R-:W-:Y:S02]  /*27c0*/  SEL R238, RZ, 0x4, P0 ;  /* 0x00000004ffee7807 */ /* 0x000fe40000000000 */
[-C--:B------:R-:W-:Y:S02]  /*27d0*/  ISETP.GE.AND P0, PT, R198, R14.reuse, PT ;  /* 0x0000000ec600720c */ /* 0x080fe40003f06270 */
[----:B------:R-:W-:Y:S02]  /*27e0*/  SEL R235, RZ, 0x4, P1 ;  /* 0x00000004ffeb7807 */ /* 0x000fe40000800000 */
[----:B------:R-:W-:Y:S02]  /*27f0*/  SEL R85, R246, RZ, !P6 ;  /* 0x000000fff6557207 */ /* 0x000fe40007000000 */
[----:B------:R-:W-:-:S02]  /*2800*/  ISETP.GE.AND P1, PT, R197, R14, PT ;  /* 0x0000000ec500720c */ /* 0x000fc40003f26270 */
[----:B------:R-:W-:Y:S02]  /*2810*/  ISETP.GE.AND P2, PT, R7, R14, PT ;  /* 0x0000000e0700720c */ /* 0x000fe40003f46270 */
[C---:B------:R-:W-:Y:S02]  /*2820*/  ISETP.GE.AND P6, PT, R196.reuse, R6, PT ;  /* 0x00000006c400720c */ /* 0x040fe40003fc6270 */
[----:B------:R-:W-:Y:S02]  /*2830*/  SEL R236, RZ, 0x4, P4 ;  /* 0x00000004ffec7807 */ /* 0x000fe40002000000 */
[----:B------:R-:W-:Y:S02]  /*2840*/  ISETP.GE.AND P4, PT, R196, R14, PT ;  /* 0x0000000ec400720c */ /* 0x000fe40003f86270 */
[----:B------:R-:W-:Y:S02]  /*2850*/  SEL R248, RZ, 0x4, P0 ;  /* 0x00000004fff87807 */ /* 0x000fe40000000000 */
[----:B------:R-:W-:-:S02]  /*2860*/  LEA R128, P0, R226, R66, 0x2 ;  /* 0x00000042e2807211 */ /* 0x000fc400078010ff */
[C---:B------:R-:W-:Y:S02]  /*2870*/  SEL R74, R246.reuse, RZ, !P5 ;  /* 0x000000fff64a7207 */ /* 0x040fe40006800000 */
[----:B------:R-:W-:Y:S02]  /*2880*/  SEL R162, RZ, 0x4, P1 ;  /* 0x00000004ffa27807 */ /* 0x000fe40000800000 */
[----:B------:R-:W-:Y:S02]  /*2890*/  SEL R246, R246, RZ, !P6 ;  /* 0x000000fff6f67207 */ /* 0x000fe40007000000 */
[----:B------:R-:W-:Y:S02]  /*28a0*/  SEL R245, RZ, 0x4, P2 ;  /* 0x00000004fff57807 */ /* 0x000fe40001000000 */
[----:B------:R-:W-:Y:S02]  /*28b0*/  LEA R130, P1, R225, R66, 0x2 ;  /* 0x00000042e1827211 */ /* 0x000fe400078210ff */
[----:B------:R-:W-:-:S02]  /*28c0*/  ISETP.GE.AND P6, PT, R192, R14, PT ;  /* 0x0000000ec000720c */ /* 0x000fc40003fc6270 */
[-C--:B------:R-:W-:Y:S02]  /*28d0*/  ISETP.GE.AND P5, PT, R191, R14.reuse, PT ;  /* 0x0000000ebf00720c */ /* 0x080fe40003fa6270 */
[----:B------:R-:W-:Y:S02]  /*28e0*/  ISETP.GE.AND P2, PT, R190, R14, PT ;  /* 0x0000000ebe00720c */ /* 0x000fe40003f46270 */
[----:B------:R-:W-:Y:S02]  /*28f0*/  SEL R25, RZ, 0x4, P4 ;  /* 0x00000004ff197807 */ /* 0x000fe40002000000 */
[----:B------:R-:W-:Y:S02]  /*2900*/  LEA.HI.X.SX32 R129, R226, R67, 0x2, P0 ;  /* 0x00000043e2817211 */ /* 0x000fe400000f16ff */
[-C--:B------:R-:W-:Y:S02]  /*2910*/  LEA R132, P4, R224, R66.reuse, 0x2 ;  /* 0x00000042e0847211 */ /* 0x080fe400078810ff */
[----:B------:R-:W-:-:S02]  /*2920*/  LEA R134, P0, R21, R66, 0x2 ;  /* 0x0000004215867211 */ /* 0x000fc400078010ff */
[----:B------:R-:W-:Y:S02]  /*2930*/  LEA.HI.X.SX32 R131, R225, R67, 0x2, P1 ;  /* 0x00000043e1837211 */ /* 0x000fe400008f16ff */
[----:B------:R-:W-:Y:S02]  /*2940*/  SEL R241, RZ, 0x4, P6 ;  /* 0x00000004fff17807 */ /* 0x000fe40003000000 */
[----:B------:R-:W-:Y:S02]  /*2950*/  SEL R240, RZ, 0x4, P5 ;  /* 0x00000004fff07807 */ /* 0x000fe40002800000 */
[----:B------:R-:W-:Y:S02]  /*2960*/  SEL R239, RZ, 0x4, P2 ;  /* 0x00000004ffef7807 */ /* 0x000fe40001000000 */
[----:B------:R-:W-:Y:S02]  /*2970*/  LEA R138, P1, R23, R66, 0x2 ;  /* 0x00000042178a7211 */ /* 0x000fe400078210ff */
[----:B------:R-:W-:-:S02]  /*2980*/  ISETP.GE.AND P3, PT, R116, R14, PT ;  /* 0x0000000e7400720c */ /* 0x000fc40003f66270 */
[-C--:B------:R-:W-:Y:S02]  /*2990*/  ISETP.GE.AND P6, PT, R201, R14.reuse, PT ;  /* 0x0000000ec900720c */ /* 0x080fe40003fc6270 */
[-C--:B------:R-:W-:Y:S02]  /*29a0*/  ISETP.GE.AND P5, PT, R200, R14.reuse, PT ;  /* 0x0000000ec800720c */ /* 0x080fe40003fa6270 */
[----:B------:R-:W-:Y:S01]  /*29b0*/  ISETP.GE.AND P2, PT, R199, R14, PT ;  /* 0x0000000ec700720c */ /* 0x000fe20003f46270 */
[----:B------:R-:W-:Y:S01]  /*29c0*/  IMAD R14, R114, 0x2, R13 ;  /* 0x00000002720e7824 */ /* 0x000fe200078e020d */
[-C--:B------:R-:W-:Y:S02]  /*29d0*/  LEA.HI.X.SX32 R133, R224, R67.reuse, 0x2, P4 ;  /* 0x00000043e0857211 */ /* 0x080fe400020f16ff */
[----:B------:R-:W-:Y:S01]  /*29e0*/  LEA.HI.X.SX32 R135, R21, R67, 0x2, P0 ;  /* 0x0000004315877211 */ /* 0x000fe200000f16ff */
[----:B------:R-:W-:Y:S01]  /*29f0*/  IMAD R15, R114, 0x2, R14 ;  /* 0x00000002720f7824 */ /* 0x000fe200078e020e */
[----:B------:R-:W-:-:S02]  /*2a00*/  LEA R140, P4, R88, R66, 0x2 ;  /* 0x00000042588c7211 */ /* 0x000fc400078810ff */
[-C--:B------:R-:W-:Y:S01]  /*2a10*/  LEA R142, P0, R89, R66.reuse, 0x2 ;  /* 0x00000042598e7211 */ /* 0x080fe200078010ff */
[C---:B------:R-:W-:Y:S01]  /*2a20*/  IMAD R16, R114.reuse, 0x2, R15 ;  /* 0x0000000272107824 */ /* 0x040fe200078e020f */
[-C--:B------:R-:W-:Y:S02]  /*2a30*/  LEA.HI.X.SX32 R139, R23, R67.reuse, 0x2, P1 ;  /* 0x00000043178b7211 */ /* 0x080fe400008f16ff */
[-C--:B------:R-:W-:Y:S01]  /*2a40*/  LEA R146, P1, R91, R66.reuse, 0x2 ;  /* 0x000000425b927211 */ /* 0x080fe200078210ff */
        /* <DEDUP_REMOVED lines=15> */
[----:B------:R-:W-:Y:S01]  /*2b40*/  IMAD R69, R114, 0x2, R27 ;  /* 0x0000000272457824 */ /* 0x000fe200078e021b */
[-C--:B------:R-:W-:Y:S02]  /*2b50*/  LEA.HI.X.SX32 R157, R95, R67.reuse, 0x2, P1 ;  /* 0x000000435f9d7211 */ /* 0x080fe400008f16ff */
[-C--:B------:R-:W-:Y:S01]  /*2b60*/  LEA R36, P1, R98, R66.reuse, 0x2 ;  /* 0x0000004262247211 */ /* 0x080fe200078210ff */
[----:B------:R-:W-:Y:S01]  /*2b70*/  IMAD R71, R114, 0x2, R69 ;  /* 0x0000000272477824 */ /* 0x000fe200078e0245 */
[-C--:B------:R-:W-:Y:S02]  /*2b80*/  LEA.HI.X.SX32 R159, R96, R67.reuse, 0x2, P4 ;  /* 0x00000043609f7211 */ /* 0x080fe400020f16ff */
[----:B------:R-:W-:Y:S01]  /*2b90*/  LEA R38, P4, R99, R66, 0x2 ;  /* 0x0000004263267211 */ /* 0x000fe200078810ff */
[----:B------:R-:W-:Y:S01]  /*2ba0*/  IMAD R26, R114, 0x2, R71 ;  /* 0x00000002721a7824 */ /* 0x000fe200078e0247 */
[----:B------:R-:W-:-:S02]  /*2bb0*/  LEA.HI.X.SX32 R161, R97, R67, 0x2, P0 ;  /* 0x0000004361a17211 */ /* 0x000fc400000f16ff */
[-C--:B------:R-:W-:Y:S02]  /*2bc0*/  LEA R40, P0, R100, R66.reuse, 0x2 ;  /* 0x0000004264287211 */ /* 0x080fe400078010ff */
[-C--:B------:R-:W-:Y:S02]  /*2bd0*/  LEA.HI.X.SX32 R37, R98, R67.reuse, 0x2, P1 ;  /* 0x0000004362257211 */ /* 0x080fe400008f16ff */
[-C--:B------:R-:W-:Y:S02]  /*2be0*/  LEA R42, P1, R101, R66.reuse, 0x2 ;  /* 0x00000042652a7211 */ /* 0x080fe400078210ff */
[-C--:B------:R-:W-:Y:S02]  /*2bf0*/  LEA.HI.X.SX32 R39, R99, R67.reuse, 0x2, P4 ;  /* 0x0000004363277211 */ /* 0x080fe400020f16ff */
[----:B------:R-:W-:Y:S02]  /*2c00*/  LEA R44, P4, R102, R66, 0x2 ;  /* 0x00000042662c7211 */ /* 0x000fe400078810ff */
[----:B------:R-:W-:-:S02]  /*2c10*/  LEA.HI.X.SX32 R41, R100, R67, 0x2, P0 ;  /* 0x0000004364297211 */ /* 0x000fc400000f16ff */
[----:B------:R-:W-:Y:S02]  /*2c20*/  SEL R34, RZ, 0x4, P6 ;  /* 0x00000004ff227807 */ /* 0x000fe40003000000 */
[----:B------:R-:W-:Y:S02]  /*2c30*/  LEA R46, P0, R103, R66, 0x2 ;  /* 0x00000042672e7211 */ /* 0x000fe400078010ff */
[----:B------:R-:W-:Y:S02]  /*2c40*/  ISETP.GT.AND P6, PT, R3, 0x3f, PT ;  /* 0x0000003f0300780c */ /* 0x000fe40003fc4270 */
[----:B------:R-:W-:Y:S02]  /*2c50*/  SEL R6, RZ, 0x4, P3 ;  /* 0x00000004ff067807 */ /* 0x000fe40001800000 */
[----:B------:R-:W-:Y:S02]  /*2c60*/  SEL R249, RZ, 0x4, P5 ;  /* 0x00000004fff97807 */ /* 0x000fe40002800000 */
[----:B------:R-:W-:-:S02]  /*2c70*/  SEL R247, RZ, 0x4, P2 ;  /* 0x00000004fff77807 */ /* 0x000fc40001000000 */
[-C--:B------:R-:W-:Y:S02]  /*2c80*/  LEA.HI.X.SX32 R43, R101, R67.reuse, 0x2, P1 ;  /* 0x00000043652b7211 */ /* 0x080fe400008f16ff */
[-C--:B------:R-:W-:Y:S02]  /*2c90*/  LEA R48, P1, R104, R66.reuse, 0x2 ;  /* 0x0000004268307211 */ /* 0x080fe400078210ff */
[-C--:B------:R-:W-:Y:S02]  /*2ca0*/  LEA.HI.X.SX32 R45, R102, R67.reuse, 0x2, P4 ;  /* 0x00000043662d7211 */ /* 0x080fe400020f16ff */
[----:B------:R-:W-:Y:S02]  /*2cb0*/  LEA R50, P4, R105, R66, 0x2 ;  /* 0x0000004269327211 */ /* 0x000fe400078810ff */
[----:B------:R-:W-:Y:S02]  /*2cc0*/  LEA.HI.X.SX32 R47, R103, R67, 0x2, P0 ;  /* 0x00000043672f7211 */ /* 0x000fe400000f16ff */
[----:B------:R-:W-:-:S02]  /*2cd0*/  SEL R6, R6, RZ, P6 ;  /* 0x000000ff06067207 */ /* 0x000fc40003000000 */
[----:B------:R-:W-:Y:S02]  /*2ce0*/  SEL R245, R245, RZ, P6 ;  /* 0x000000fff5f57207 */ /* 0x000fe40003000000 */
[----:B------:R-:W-:Y:S02]  /*2cf0*/  SEL R244, R244, RZ, P6 ;  /* 0x000000fff4f47207 */ /* 0x000fe40003000000 */
[----:B------:R-:W-:Y:S02]  /*2d00*/  SEL R243, R243, RZ, P6 ;  /* 0x000000fff3f37207 */ /* 0x000fe40003000000 */
[----:B------:R-:W-:Y:S02]  /*2d10*/  SEL R242, R242, RZ, P6 ;  /* 0x000000fff2f27207 */ /* 0x000fe40003000000 */
[----:B------:R-:W-:Y:S02]  /*2d20*/  SEL R241, R241, RZ, P6 ;  /* 0x000000fff1f17207 */ /* 0x000fe40003000000 */
        /* <DEDUP_REMOVED lines=11> */
[-C--:B------:R-:W-:Y:S02]  /*2de0*/  LEA R52, P0, R106, R66.reuse, 0x2 ;  /* 0x000000426a347211 */ /* 0x080fe400078010ff */
[----:B------:R-:W-:-:S02]  /*2df0*/  LEA R136, P6, R22, R66, 0x2 ;  /* 0x0000004216887211 */ /* 0x000fc400078c10ff */
[-C--:B------:R-:W-:Y:S02]  /*2e00*/  LEA.HI.X.SX32 R49, R104, R67.reuse, 0x2, P1 ;  /* 0x0000004368317211 */ /* 0x080fe400008f16ff */
[-C--:B------:R-:W-:Y:S02]  /*2e10*/  LEA R54, P1, R107, R66.reuse, 0x2 ;  /* 0x000000426b367211 */ /* 0x080fe400078210ff */
[-C--:B------:R-:W-:Y:S02]  /*2e20*/  LEA.HI.X.SX32 R51, R105, R67.reuse, 0x2, P4 ;  /* 0x0000004369337211 */ /* 0x080fe400020f16ff */
[----:B------:R-:W-:Y:S02]  /*2e30*/  LEA R56, P4, R108, R66, 0x2 ;  /* 0x000000426c387211 */ /* 0x000fe400078810ff */
[-C--:B------:R-:W-:Y:S02]  /*2e40*/  LEA.HI.X.SX32 R53, R106, R67.reuse, 0x2, P0 ;  /* 0x000000436a357211 */ /* 0x080fe400000f16ff */
[----:B------:R-:W-:-:S02]  /*2e50*/  LEA.HI.X.SX32 R137, R22, R67, 0x2, P6 ;  /* 0x0000004316897211 */ /* 0x000fc400030f16ff */
[-C--:B------:R-:W-:Y:S02]  /*2e60*/  LEA R58, P0, R109, R66.reuse, 0x2 ;  /* 0x000000426d3a7211 */ /* 0x080fe400078010ff */
[-C--:B------:R-:W-:Y:S02]  /*2e70*/  LEA R144, P6, R90, R66.reuse, 0x2 ;  /* 0x000000425a907211 */ /* 0x080fe400078c10ff */
[-C--:B------:R-:W-:Y:S02]  /*2e80*/  LEA.HI.X.SX32 R55, R107, R67.reuse, 0x2, P1 ;  /* 0x000000436b377211 */ /* 0x080fe400008f16ff */
[-C--:B------:R-:W-:Y:S02]  /*2e90*/  LEA R60, P1, R110, R66.reuse, 0x2 ;  /* 0x000000426e3c7211 */ /* 0x080fe400078210ff */
[----:B------:R-:W-:Y:S02]  /*2ea0*/  LEA.HI.X.SX32 R57, R108, R67, 0x2, P4 ;  /* 0x000000436c397211 */ /* 0x000fe400020f16ff */
[----:B------:R-:W-:-:S02]  /*2eb0*/  LEA R62, P4, R111, R66, 0x2 ;  /* 0x000000426f3e7211 */ /* 0x000fc400078810ff */
[-C--:B------:R-:W-:Y:S02]  /*2ec0*/  LEA.HI.X.SX32 R59, R109, R67.reuse, 0x2, P0 ;  /* 0x000000436d3b7211 */ /* 0x080fe400000f16ff */
[-C--:B------:R-:W-:Y:S02]  /*2ed0*/  LEA.HI.X.SX32 R145, R90, R67.reuse, 0x2, P6 ;  /* 0x000000435a917211 */ /* 0x080fe400030f16ff */
[-C--:B------:R-:W-:Y:S02]  /*2ee0*/  LEA R64, P0, R112, R66.reuse, 0x2 ;  /* 0x0000004270407211 */ /* 0x080fe400078010ff */
[----:B------:R-:W-:Y:S02]  /*2ef0*/  LEA R154, P6, R94, R66, 0x2 ;  /* 0x000000425e9a7211 */ /* 0x000fe400078c10ff */
[----:B------:R-:W-:Y:S02]  /*2f00*/  LEA.HI.X.SX32 R61, R110, R67, 0x2, P1 ;  /* 0x000000436e3d7211 */ /* 0x000fe400008f16ff */
[----:B------:R-:W-:-:S02]  /*2f10*/  LEA R120, P1, R27, R118, 0x2 ;  /* 0x000000761b787211 */ /* 0x000fc400078210ff */
[-C--:B------:R-:W-:Y:S02]  /*2f20*/  LEA.HI.X.SX32 R63, R111, R67.reuse, 0x2, P4 ;  /* 0x000000436f3f7211 */ /* 0x080fe400020f16ff */
[-C--:B------:R-:W-:Y:S02]  /*2f30*/  LEA.HI.X.SX32 R65, R112, R67.reuse, 0x2, P0 ;  /* 0x0000004370417211 */ /* 0x080fe400000f16ff */
[-C--:B------:R-:W-:Y:S02]  /*2f40*/  LEA R122, P4, R69, R118.reuse, 0x2 ;  /* 0x00000076457a7211 */ /* 0x080fe400078810ff */
[----:B------:R-:W-:Y:S02]  /*2f50*/  LEA.HI.X.SX32 R155, R94, R67, 0x2, P6 ;  /* 0x000000435e9b7211 */ /* 0x000fe400030f16ff */
[----:B------:R-:W-:Y:S02]  /*2f60*/  LEA R124, P0, R71, R118, 0x2 ;  /* 0x00000076477c7211 */ /* 0x000fe400078010ff */
[----:B------:R-:W-:-:S02]  /*2f70*/  LEA R66, P6, R113, R66, 0x2 ;  /* 0x0000004271427211 */ /* 0x000fc400078c10ff */
[-C--:B------:R-:W-:Y:S02]  /*2f80*/  LEA.HI.X.SX32 R121, R27, R119.reuse, 0x2, P1 ;  /* 0x000000771b797211 */ /* 0x080fe400008f16ff */
[-C--:B------:R-:W-:Y:S02]  /*2f90*/  LEA R68, P1, R117, R118.reuse, 0x2 ;  /* 0x0000007675447211 */ /* 0x080fe400078210ff */
[-C--:B------:R-:W-:Y:S02]  /*2fa0*/  LEA.HI.X.SX32 R123, R69, R119.reuse, 0x2, P4 ;  /* 0x00000077457b7211 */ /* 0x080fe400020f16ff */
[----:B------:R-:W-:Y:S02]  /*2fb0*/  LEA.HI.X.SX32 R125, R71, R119, 0x2, P0 ;  /* 0x00000077477d7211 */ /* 0x000fe400000f16ff */
[----:B------:R-:W-:Y:S02]  /*2fc0*/  LEA R70, P4, R4, R118, 0x2 ;  /* 0x0000007604467211 */ /* 0x000fe400078810ff */
[----:B------:R-:W-:-:S02]  /*2fd0*/  LEA.HI.X.SX32 R67, R113, R67, 0x2, P6 ;  /* 0x0000004371437211 */ /* 0x000fc400030f16ff */
[-C--:B------:R-:W-:Y:S02]  /*2fe0*/  LEA R72, P0, R11, R118.reuse, 0x2 ;  /* 0x000000760b487211 */ /* 0x080fe400078010ff */
[----:B------:R-:W-:Y:S02]  /*2ff0*/  LEA R126, P6, R26, R118, 0x2 ;  /* 0x000000761a7e7211 */ /* 0x000fe400078c10ff */
[-C--:B------:R-:W-:Y:S02]  /*3000*/  LEA.HI.X.SX32 R69, R117, R119.reuse, 0x2, P1 ;  /* 0x0000007775457211 */ /* 0x080fe400008f16ff */
[-C--:B------:R-:W-:Y:S02]  /*3010*/  ISETP.GE.AND P1, PT, R194, R24.reuse, PT ;  /* 0x00000018c200720c */ /* 0x080fe40003f26270 */
[----:B------:R-:W-:Y:S02]  /*3020*/  LEA.HI.X.SX32 R71, R4, R119, 0x2, P4 ;  /* 0x0000007704477211 */ /* 0x000fe400020f16ff */
[----:B------:R-:W-:-:S02]  /*3030*/  ISETP.GE.AND P3, PT, R7, R24, PT ;  /* 0x000000180700720c */ /* 0x000fc40003f66270 */
[-C--:B------:R-:W-:Y:S02]  /*3040*/  ISETP.GE.AND P2, PT, R195, R24.reuse, PT ;  /* 0x00000018c300720c */ /* 0x080fe40003f46270 */
[-C--:B------:R-:W-:Y:S02]  /*3050*/  ISETP.GE.AND P4, PT, R193, R24.reuse, PT ;  /* 0x00000018c100720c */ /* 0x080fe40003f86270 */
[-C--:B------:R-:W-:Y:S02]  /*3060*/  LEA.HI.X.SX32 R73, R11, R119.reuse, 0x2, P0 ;  /* 0x000000770b497211 */ /* 0x080fe400000f16ff */
[----:B------:R-:W-:Y:S02]  /*3070*/  LEA.HI.X.SX32 R127, R26, R119, 0x2, P6 ;  /* 0x000000771a7f7211 */ /* 0x000fe400030f16ff */
[----:B------:R-:W-:Y:S02]  /*3080*/  ISETP.GE.AND P0, PT, R191, R24, PT ;  /* 0x00000018bf00720c */ /* 0x000fe40003f06270 */
[----:B------:R-:W-:-:S02]  /*3090*/  SEL R26, RZ, 0x4, P1 ;  /* 0x00000004ff1a7807 */ /* 0x000fc40000800000 */
[-C--:B------:R-:W-:Y:S02]  /*30a0*/  ISETP.GE.AND P1, PT, R188, R24.reuse, PT ;  /* 0x00000018bc00720c */ /* 0x080fe40003f26270 */
[----:B------:R-:W-:Y:S02]  /*30b0*/  SEL R163, RZ, 0x4, P3 ;  /* 0x00000004ffa37807 */ /* 0x000fe40001800000 */
[----:B------:R-:W-:Y:S02]  /*30c0*/  SEL R165, RZ, 0x4, P2 ;  /* 0x00000004ffa57807 */ /* 0x000fe40001000000 */
[----:B------:R-:W-:Y:S02]  /*30d0*/  SEL R27, RZ, 0x4, P4 ;  /* 0x00000004ff1b7807 */ /* 0x000fe40002000000 */
[-C--:B------:R-:W-:Y:S02]  /*30e0*/  ISETP.GE.AND P6, PT, R192, R24.reuse, PT ;  /* 0x00000018c000720c */ /* 0x080fe40003fc6270 */
[----:B------:R-:W-:-:S02]  /*30f0*/  ISETP.GE.AND P3, PT, R190, R24, PT ;  /* 0x00000018be00720c */ /* 0x000fc40003f66270 */
[-C--:B------:R-:W-:Y:S02]  /*3100*/  ISETP.GE.AND P2, PT, R189, R24.reuse, PT ;  /* 0x00000018bd00720c */ /* 0x080fe40003f46270 */
[-C--:B------:R-:W-:Y:S02]  /*3110*/  ISETP.GE.AND P4, PT, R187, R24.reuse, PT ;  /* 0x00000018bb00720c */ /* 0x080fe40003f86270 */
[----:B------:R-:W-:Y:S02]  /*3120*/  SEL R166, RZ, 0x4, P0 ;  /* 0x00000004ffa67807 */ /* 0x000fe40000000000 */
[-C--:B------:R-:W-:Y:S02]  /*3130*/  ISETP.GE.AND P0, PT, R200, R24.reuse, PT ;  /* 0x00000018c800720c */ /* 0x080fe40003f06270 */
[----:B------:R-:W-:Y:S02]  /*3140*/  ISETP.GE.AND P5, PT, R116, R24, PT ;  /* 0x000000187400720c */ /* 0x000fe40003fa6270 */
[----:B------:R-:W-:-:S02]  /*3150*/  SEL R170, RZ, 0x4, P1 ;  /* 0x00000004ffaa7807 */ /* 0x000fc40000800000 */
[-C--:B------:R-:W-:Y:S02]  /*3160*/  ISETP.GE.AND P1, PT, R197, R24.reuse, PT ;  /* 0x00000018c500720c */ /* 0x080fe40003f26270 */
[----:B------:R-:W-:Y:S02]  /*3170*/  SEL R164, RZ, 0x4, P6 ;  /* 0x00000004ffa47807 */ /* 0x000fe40003000000 */
[----:B------:R-:W-:Y:S02]  /*3180*/  SEL R168, RZ, 0x4, P3 ;  /* 0x00000004ffa87807 */ /* 0x000fe40001800000 */
[----:B------:R-:W-:Y:S02]  /*3190*/  SEL R167, RZ, 0x4, P2 ;  /* 0x00000004ffa77807 */ /* 0x000fe40001000000 */
[----:B------:R-:W-:Y:S02]  /*31a0*/  SEL R169, RZ, 0x4, P4 ;  /* 0x00000004ffa97807 */ /* 0x000fe40002000000 */
[----:B------:R-:W-:-:S02]  /*31b0*/  ISETP.GE.AND P6, PT, R201, R24, PT ;  /* 0x00000018c900720c */ /* 0x000fc40003fc6270 */
[-C--:B------:R-:W-:Y:S02]  /*31c0*/  ISETP.GE.AND P3, PT, R199, R24.reuse, PT ;  /* 0x00000018c700720c */ /* 0x080fe40003f66270 */
[-C--:B------:R-:W-:Y:S02]  /*31d0*/  ISETP.GE.AND P2, PT, R198, R24.reuse, PT ;  /* 0x00000018c600720c */ /* 0x080fe40003f46270 */
[----:B------:R-:W-:Y:S02]  /*31e0*/  ISETP.GE.AND P4, PT, R196, R24, PT ;  /* 0x00000018c400720c */ /* 0x000fe40003f86270 */
[----:B------:R-:W-:Y:S02]  /*31f0*/  SEL R171, RZ, 0x4, P0 ;  /* 0x00000004ffab7807 */ /* 0x000fe40000000000 */
[----:B------:R-:W-:Y:S02]  /*3200*/  ISETP.GT.AND P0, PT, R3, 0x5f, PT ;  /* 0x0000005f0300780c */ /* 0x000fe40003f04270 */
[----:B------:R-:W-:-:S02]  /*3210*/  SEL R24, RZ, 0x4, P5 ;  /* 0x00000004ff187807 */ /* 0x000fc40002800000 */
[----:B------:R-:W-:Y:S02]  /*3220*/  SEL R176, RZ, 0x4, P1 ;  /* 0x00000004ffb07807 */ /* 0x000fe40000800000 */
[----:B------:R-:W-:Y:S02]  /*3230*/  ISETP.GE.AND P1, PT, R7, UR4, PT ;  /* 0x0000000407007c0c */ /* 0x000fe4000bf26270 */
[----:B------:R-:W-:Y:S02]  /*3240*/  SEL R24, R24, RZ, P0 ;  /* 0x000000ff18187207 */ /* 0x000fe40000000000 */
[----:B------:R-:W-:Y:S02]  /*3250*/  SEL R175, RZ, 0x4, P4 ;  /* 0x00000004ffaf7807 */ /* 0x000fe40002000000 */
[----:B------:R-:W-:Y:S02]  /*3260*/  ISETP.GE.AND P4, PT, R195, UR4, PT ;  /* 0x00000004c3007c0c */ /* 0x000fe4000bf86270 */
[----:B------:R-:W-:-:S02]  /*3270*/  SEL R177, RZ, 0x4, P1 ;  /* 0x00000004ffb17807 */ /* 0x000fc40000800000 */
[----:B------:R-:W-:Y:S02]  /*3280*/  SEL R173, RZ, 0x4, P2 ;  /* 0x00000004ffad7807 */ /* 0x000fe40001000000 */
[----:B------:R-:W-:Y:S02]  /*3290*/  ISETP.GE.AND P1, PT, R193, UR4, PT ;  /* 0x00000004c1007c0c */ /* 0x000fe4000bf26270 */
[----:B------:R-:W-:Y:S02]  /*32a0*/  SEL R174, RZ, 0x4, P3 ;  /* 0x00000004ffae7807 */ /* 0x000fe40001800000 */
[----:B------:R-:W-:Y:S02]  /*32b0*/  ISETP.NE.U32.AND P2, PT, R24, RZ, PT ;  /* 0x000000ff1800720c */ /* 0x000fe40003f45070 */
[----:B------:R-:W-:Y:S02]  /*32c0*/  ISETP.NE.U32.AND P3, PT, R6, RZ, PT ;  /* 0x000000ff0600720c */ /* 0x000fe40003f65070 */
[----:B------:R-:W-:-:S02]  /*32d0*/  SEL R24, R27, RZ, P0 ;  /* 0x000000ff1b187207 */ /* 0x000fc40000000000 */
[----:B------:R-:W-:Y:S02]  /*32e0*/  SEL R6, R26, RZ, P0 ;  /* 0x000000ff1a067207 */ /* 0x000fe40000000000 */
[----:B------:R-:W-:Y:S02]  /*32f0*/  SEL R27, RZ, 0x4, P4 ;  /* 0x00000004ff1b7807 */ /* 0x000fe40002000000 */
[----:B------:R-:W-:Y:S02]  /*3300*/  ISETP.GE.AND P4, PT, R192, UR4, PT ;  /* 0x00000004c0007c0c */ /* 0x000fe4000bf86270 */
[----:B------:R-:W-:Y:S02]  /*3310*/  SEL R26, RZ, 0x4, P1 ;  /* 0x00000004ff1a7807 */ /* 0x000fe40000800000 */
[----:B------:R-:W-:Y:S02]  /*3320*/  ISETP.GE.AND P1, PT, R190, UR4, PT ;  /* 0x00000004be007c0c */ /* 0x000fe4000bf26270 */
[----:B------:R-:W-:-:S02]  /*3330*/  SEL R179, RZ, 0x4, P4 ;  /* 0x00000004ffb37807 */ /* 0x000fc40002000000 */
[----:B------:R-:W-:Y:S02]  /*3340*/  ISETP.GE.AND P4, PT, R189, UR4, PT ;  /* 0x00000004bd007c0c */ /* 0x000fe4000bf86270 */
        /* <DEDUP_REMOVED lines=15> */
[----:B------:R-:W-:Y:S02]  /*3440*/  ISETP.NE.U32.AND P6, PT, R74, RZ, PT ;  /* 0x000000ff4a00720c */ /* 0x000fe40003fc5070 */
[----:B------:R-:W-:-:S02]  /*3450*/  SEL R74, RZ, 0x4, P4 ;  /* 0x00000004ff4a7807 */ /* 0x000fc40002000000 */
[----:B------:R-:W-:Y:S02]  /*3460*/  ISETP.GE.AND P4, PT, R195, UR5, PT ;  /* 0x00000005c3007c0c */ /* 0x000fe4000bf86270 */
[----:B------:R-:W-:Y:S02]  /*3470*/  SEL R208, RZ, 0x4, P1 ;  /* 0x00000004ffd07807 */ /* 0x000fe40000800000 */
[----:B------:R-:W-:Y:S02]  /*3480*/  ISETP.GE.AND P1, PT, R193, UR5, PT ;  /* 0x00000005c1007c0c */ /* 0x000fe4000bf26270 */
        /* <DEDUP_REMOVED lines=14> */
[----:B------:R-:W-:-:S02]  /*3570*/  SEL R211, RZ, 0x4, P4 ;  /* 0x00000004ffd37807 */ /* 0x000fc40002000000 */
[----:B------:R-:W-:Y:S02]  /*3580*/  ISETP.GE.AND P0, PT, R194, UR4, PT ;  /* 0x00000004c2007c0c */ /* 0x000fe4000bf06270 */
[----:B------:R-:W-:Y:S02]  /*3590*/  ISETP.GE.AND P4, PT, R192, UR5, PT ;  /* 0x00000005c0007c0c */ /* 0x000fe4000bf86270 */
[----:B------:R-:W-:Y:S02]  /*35a0*/  SEL R209, RZ, 0x4, P1 ;  /* 0x00000004ffd17807 */ /* 0x000fe40000800000 */
[----:B------:R-:W-:Y:S02]  /*35b0*/  ISETP.GE.AND P1, PT, R190, UR5, PT ;  /* 0x00000005be007c0c */ /* 0x000fe4000bf26270 */
[----:B------:R-:W-:Y:S02]  /*35c0*/  SEL R178, RZ, 0x4, P0 ;  /* 0x00000004ffb27807 */ /* 0x000fe40000000000 */
        /* <DEDUP_REMOVED lines=19> */
[----:B------:R-:W-:Y:S01]  /*3700*/  ISETP.GE.AND P0, PT, R197, UR4, PT ;  /* 0x00000004c5007c0c */ /* 0x000fe2000bf06270 */
[----:B------:R-:W-:Y:S01]  /*3710*/  UMOV UR4, 0x400 ;  /* 0x0000040000047882 */ /* 0x000fe20000000000 */
[----:B------:R-:W-:Y:S01]  /*3720*/  ISETP.GE.AND P4, PT, R116, UR5, PT ;  /* 0x0000000574007c0c */ /* 0x000fe2000bf86270 */
[----:B--2---:R-:W-:Y:S01]  /*3730*/  ULEA UR7, UR7, UR4, 0x18 ;  /* 0x0000000407077291 */ /* 0x004fe2000f8ec03f */
[----:B------:R-:W-:Y:S01]  /*3740*/  SEL R222, RZ, 0x4, P1 ;  /* 0x00000004ffde7807 */ /* 0x000fe20000800000 */
[----:B------:R-:W-:Y:S01]  /*3750*/  UIADD3 UR4, UR12, -0xc0, URZ ;  /* 0xffffff400c047890 */ /* 0x000fe2000fffe03f */
[----:B------:R-:W-:Y:S02]  /*3760*/  ISETP.GE.AND P1, PT, R7, UR6, PT ;  /* 0x0000000607007c0c */ /* 0x000fe4000bf26270 */
[----:B------:R-:W-:Y:S02]  /*3770*/  SEL R206, RZ, 0x4, P0 ;  /* 0x00000004ffce7807 */ /* 0x000fe40000000000 */
[----:B------:R-:W-:-:S02]  /*3780*/  SEL R75, RZ, 0x4, P4 ;  /* 0x00000004ff4b7807 */ /* 0x000fc40002000000 */
[----:B------:R-:W-:Y:S02]  /*3790*/  ISETP.GT.AND P0, PT, R3, 0x7f, PT ;  /* 0x0000007f0300780c */ /* 0x000fe40003f04270 */
[----:B------:R-:W-:Y:S02]  /*37a0*/  ISETP.GE.AND P4, PT, R195, UR6, PT ;  /* 0x00000006c3007c0c */ /* 0x000fe4000bf86270 */
[----:B------:R-:W-:Y:S02]  /*37b0*/  SEL R227, RZ, 0x4, P1 ;  /* 0x00000004ffe37807 */ /* 0x000fe40000800000 */
[----:B------:R-:W-:Y:S02]  /*37c0*/  ISETP.GE.AND P1, PT, R194, UR6, PT ;  /* 0x00000006c2007c0c */ /* 0x000fe4000bf26270 */
        /* <DEDUP_REMOVED lines=17> */
[----:B------:R-:W-:Y:S02]  /*38e0*/  SEL R228, RZ, 0x4, P4 ;  /* 0x00000004ffe47807 */ /* 0x000fe40002000000 */
[----:B------:R-:W-:Y:S02]  /*38f0*/  ISETP.GE.AND P0, PT, R194, UR5, PT ;  /* 0x00000005c2007c0c */ /* 0x000fe4000bf06270 */
[----:B------:R-:W-:-:S02]  /*3900*/  ISETP.GE.AND P4, PT, R193, UR6, PT ;  /* 0x00000006c1007c0c */ /* 0x000fc4000bf86270 */
[----:B------:R-:W-:Y:S02]  /*3910*/  SEL R231, RZ, 0x4, P1 ;  /* 0x00000004ffe77807 */ /* 0x000fe40000800000 */
[----:B------:R-:W-:Y:S02]  /*3920*/  ISETP.GE.AND P1, PT, R192, UR6, PT ;  /* 0x00000006c0007c0c */ /* 0x000fe4000bf26270 */
[----:B------:R-:W-:Y:S02]  /*3930*/  SEL R210, RZ, 0x4, P0 ;  /* 0x00000004ffd27807 */ /* 0x000fe40000000000 */
[----:B------:R-:W-:Y:S02]  /*3940*/  SEL R230, RZ, 0x4, P4 ;  /* 0x00000004ffe67807 */ /* 0x000fe40002000000 */
[C---:B------:R-:W-:Y:S02]  /*3950*/  ISETP.GE.AND P0, PT, R191.reuse, UR5, PT ;  /* 0x00000005bf007c0c */ /* 0x040fe4000bf06270 */
[----:B------:R-:W-:-:S02]  /*3960*/  ISETP.GE.AND P4, PT, R191, UR6, PT ;  /* 0x00000006bf007c0c */ /* 0x000fc4000bf86270 */
[----:B------:R-:W-:Y:S02]  /*3970*/  SEL R229, RZ, 0x4, P1 ;  /* 0x00000004ffe57807 */ /* 0x000fe40000800000 */
[----:B------:R-:W-:Y:S02]  /*3980*/  ISETP.GE.AND P1, PT, R190, UR6, PT ;  /* 0x00000006be007c0c */ /* 0x000fe4000bf26270 */
[----:B------:R-:W-:Y:S02]  /*3990*/  SEL R213, RZ, 0x4, P0 ;  /* 0x00000004ffd57807 */ /* 0x000fe40000000000 */
[----:B------:R-:W-:Y:S02]  /*39a0*/  SEL R232, RZ, 0x4, P4 ;  /* 0x00000004ffe87807 */ /* 0x000fe40002000000 */
[----:B------:R-:W-:Y:S02]  /*39b0*/  ISETP.GE.AND P0, PT, R188, UR5, PT ;  /* 0x00000005bc007c0c */ /* 0x000fe4000bf06270 */
        /* <DEDUP_REMOVED lines=17> */
[----:B------:R-:W-:Y:S02]  /*3ad0*/  ISETP.GT.AND P0, PT, R3, 0x9f, PT ;  /* 0x0000009f0300780c */ /* 0x000fe40003f04270 */
[----:B------:R-:W-:-:S02]  /*3ae0*/  ISETP.GE.AND P4, PT, R198, UR6, PT ;  /* 0x00000006c6007c0c */ /* 0x000fc4000bf86270 */
[----:B------:R-:W-:Y:S02]  /*3af0*/  SEL R77, RZ, 0x4, P1 ;  /* 0x00000004ff4d7807 */ /* 0x000fe40000800000 */
[----:B------:R-:W-:Y:S02]  /*3b00*/  ISETP.GE.AND P1, PT, R197, UR6, PT ;  /* 0x00000006c5007c0c */ /* 0x000fe4000bf26270 */
[----:B------:R-:W-:Y:S02]  /*3b10*/  SEL R82, R75, RZ, P0 ;  /* 0x000000ff4b527207 */ /* 0x000fe40000000000 */
[----:B------:R-:W-:Y:S02]  /*3b20*/  SEL R76, RZ, 0x4, P4 ;  /* 0x00000004ff4c7807 */ /* 0x000fe40002000000 */
[----:B------:R-:W-:Y:S02]  /*3b30*/  ISETP.GE.AND P4, PT, R196, UR6, PT ;  /* 0x00000006c4007c0c */ /* 0x000fe4000bf86270 */
[----:B------:R-:W-:-:S02]  /*3b40*/  SEL R75, RZ, 0x4, P1 ;  /* 0x00000004ff4b7807 */ /* 0x000fc40000800000 */
[----:B------:R-:W-:Y:S02]  /*3b50*/  ISETP.GE.AND P1, PT, R116, UR6, PT ;  /* 0x0000000674007c0c */ /* 0x000fe4000bf26270 */
[----:B------:R-:W-:Y:S02]  /*3b60*/  @P6 LOP3.LUT R5, R5, 0x20000000, RZ, 0xfc, !PT ;  /* 0x2000000005056812 */ /* 0x000fe400078efcff */
        /* <DEDUP_REMOVED lines=16> */
[----:B------:R-:W-:Y:S02]  /*3c70*/  ISETP.NE.U32.AND P0, PT, R74, RZ, PT ;  /* 0x000000ff4a00720c */ /* 0x000fe40003f05070 */
[----:B------:R-:W-:Y:S02]  /*3c80*/  SEL R74, RZ, 0x4, P4 ;  /* 0x00000004ff4a7807 */ /* 0x000fe40002000000 */
[----:B------:R-:W-:Y:S02]  /*3c90*/  ISETP.GT.AND P4, PT, R3, 0xbf, PT ;  /* 0x000000bf0300780c */ /* 0x000fe40003f84270 */
[----:B------:R-:W-:Y:S02]  /*3ca0*/  SEL R207, RZ, 0x4, P1 ;  /* 0x00000004ffcf7807 */ /* 0x000fe40000800000 */
[----:B------:R-:W-:Y:S02]  /*3cb0*/  LOP3.LUT R5, R5, 0xff7fffff, RZ, 0xc0, !PT ;  /* 0xff7fffff05057812 */ /* 0x000fe400078ec0ff */
        /* <DEDUP_REMOVED lines=10> */
[----:B-1----:R-:W-:Y:S02]  /*3d60*/  SEL R2, R81, RZ, P4 ;  /* 0x000000ff51027207 */ /* 0x002fe40002000000 */
[----:B------:R-:W-:Y:S02]  /*3d70*/  SEL R0, R79, RZ, P4 ;  /* 0x000000ff4f007207 */ /* 0x000fe40002000000 */
[----:B------:R-:W-:-:S02]  /*3d80*/  SEL R153, R77, RZ, P4 ;  /* 0x000000ff4d997207 */ /* 0x000fc40002000000 */
[----:B------:R-:W-:Y:S02]  /*3d90*/  SEL R152, R76, RZ, P4 ;  /* 0x000000ff4c987207 */ /* 0x000fe40002000000 */
[----:B------:R-:W-:Y:S02]  /*3da0*/  SEL R186, R75, RZ, P4 ;  /* 0x000000ff4bba7207 */ /* 0x000fe40002000000 */
[----:B------:R-:W-:Y:S02]  /*3db0*/  SEL R10, R74, RZ, P4 ;  /* 0x000000ff4a0a7207 */ /* 0x000fe40002000000 */
[----:B------:R-:W-:Y:S02]  /*3dc0*/  SEL R207, R207, RZ, P4 ;  /* 0x000000ffcfcf7207 */ /* 0x000fe40002000000 */
[----:B------:R-:W-:Y:S02]  /*3dd0*/  @P3 LOP3.LUT R5, R5, 0x800000, RZ, 0xfc, !PT ;  /* 0x0080000005053812 */ /* 0x000fe400078efcff */
[----:B------:R-:W-:-:S02]  /*3de0*/  LEA R74, P4, R12, R118, 0x2 ;  /* 0x000000760c4a7211 */ /* 0x000fc400078810ff */
[----:B------:R-:W-:Y:S02]  /*3df0*/  LOP3.LUT R5, R5, 0xfeffffff, RZ, 0xc0, !PT ;  /* 0xfeffffff05057812 */ /* 0x000fe400078ec0ff */
[-C--:B------:R-:W-:Y:S02]  /*3e00*/  LEA.HI.X.SX32 R75, R12, R119.reuse, 0x2, P4 ;  /* 0x000000770c4b7211 */ /* 0x080fe400020f16ff */
[----:B------:R-:W-:Y:S02]  /*3e10*/  LEA R76, P4, R13, R118, 0x2 ;  /* 0x000000760d4c7211 */ /* 0x000fe400078810ff */
[----:B------:R-:W-:Y:S02]  /*3e20*/  @P2 LOP3.LUT R5, R5, 0x1000000, RZ, 0xfc, !PT ;  /* 0x0100000005052812 */ /* 0x000fe400078efcff */
[----:B------:R-:W-:Y:S02]  /*3e30*/  LEA.HI.X.SX32 R77, R13, R119, 0x2, P4 ;  /* 0x000000770d4d7211 */ /* 0x000fe400020f16ff */
[----:B------:R-:W-:-:S02]  /*3e40*/  ISETP.NE.U32.AND P6, PT, R78, RZ, PT ;  /* 0x000000ff4e00720c */ /* 0x000fc40003fc5070 */
[----:B------:R-:W-:Y:S02]  /*3e50*/  LEA R78, P4, R14, R118, 0x2 ;  /* 0x000000760e4e7211 */ /* 0x000fe400078810ff */
[----:B------:R-:W-:Y:S02]  /*3e60*/  ISETP.NE.U32.AND P1, PT, R82, RZ, PT ;  /* 0x000000ff5200720c */ /* 0x000fe40003f25070 */
[----:B------:R-:W-:Y:S02]  /*3e70*/  LOP3.LUT R5, R5, 0xfdffffff, RZ, 0xc0, !PT ;  /* 0xfdffffff05057812 */ /* 0x000fe400078ec0ff */
[----:B------:R-:W-:Y:S02]  /*3e80*/  LEA.HI.X.SX32 R79, R14, R119, 0x2, P4 ;  /* 0x000000770e4f7211 */ /* 0x000fe400020f16ff */
[----:B------:R-:W-:Y:S02]  /*3e90*/  ISETP.NE.U32.AND P4, PT, R80, RZ, PT ;  /* 0x000000ff5000720c */ /* 0x000fe40003f85070 */
[----:B------:R-:W-:-:S02]  /*3ea0*/  @P0 LOP3.LUT R5, R5, 0x2000000, RZ, 0xfc, !PT ;  /* 0x0200000005050812 */ /* 0x000fc400078efcff */
[-C--:B------:R-:W-:Y:S02]  /*3eb0*/  LEA R80, P5, R15, R118.reuse, 0x2 ;  /* 0x000000760f507211 */ /* 0x080fe400078a10ff */
[----:B------:R-:W-:Y:S02]  /*3ec0*/  LOP3.LUT R5, R5, 0xfbffffff, RZ, 0xc0, !PT ;  /* 0xfbffffff05057812 */ /* 0x000fe400078ec0ff */
[-C--:B------:R-:W-:Y:S02]  /*3ed0*/  LEA.HI.X.SX32 R81, R15, R119.reuse, 0x2, P5 ;  /* 0x000000770f517211 */ /* 0x080fe400028f16ff */
[C---:B------:R-:W-:Y:S02]  /*3ee0*/  LEA R82, P5, R16.reuse, R118, 0x2 ;  /* 0x0000007610527211 */ /* 0x040fe400078a10ff */
[----:B------:R-:W-:Y:S02]  /*3ef0*/  @P1 LOP3.LUT R5, R5, 0x4000000, RZ, 0xfc, !PT ;  /* 0x0400000005051812 */ /* 0x000fe400078efcff */
[----:B------:R-:W-:-:S02]  /*3f00*/  LEA.HI.X.SX32 R83, R16, R119, 0x2, P5 ;  /* 0x0000007710537211 */ /* 0x000fc400028f16ff */
[----:B------:R-:W-:Y:S02]  /*3f10*/  ISETP.NE.U32.AND P1, PT, R84, RZ, PT ;  /* 0x000000ff5400720c */ /* 0x000fe40003f25070 */
[-C--:B------:R-:W-:Y:S02]  /*3f20*/  LEA R84, P5, R17, R118.reuse, 0x2 ;  /* 0x0000007611547211 */ /* 0x080fe400078a10ff */
[----:B------:R-:W-:Y:S02]  /*3f30*/  ISETP.NE.U32.AND P0, PT, R85, RZ, PT ;  /* 0x000000ff5500720c */ /* 0x000fe40003f05070 */
[----:B------:R-:W-:Y:S02]  /*3f40*/  LEA.HI.X.SX32 R85, R17, R119, 0x2, P5 ;  /* 0x0000007711557211 */ /* 0x000fe400028f16ff */
[----:B------:R-:W-:Y:S02]  /*3f50*/  ISETP.NE.U32.AND P2, PT, R86, RZ, PT ;  /* 0x000000ff5600720c */ /* 0x000fe40003f45070 */
[----:B------:R-:W-:-:S02]  /*3f60*/  LEA R86, P5, R18, R118, 0x2 ;  /* 0x0000007612567211 */ /* 0x000fc400078a10ff */
[----:B------:R-:W-:Y:S02]  /*3f70*/  ISETP.NE.U32.AND P3, PT, R87, RZ, PT ;  /* 0x000000ff5700720c */ /* 0x000fe40003f65070 */
[-C--:B------:R-:W-:Y:S02]  /*3f80*/  LEA.HI.X.SX32 R87, R18, R119.reuse, 0x2, P5 ;  /* 0x0000007712577211 */ /* 0x080fe400028f16ff */
[-C--:B------:R-:W-:Y:S02]  /*3f90*/  LEA R116, P5, R19, R118.reuse, 0x2 ;  /* 0x0000007613747211 */ /* 0x080fe400078a10ff */
[----:B------:R-:W-:Y:S02]  /*3fa0*/  LOP3.LUT R5, R5, 0xbfffffff, RZ, 0xc0, !PT ;  /* 0xbfffffff05057812 */ /* 0x000fe400078ec0ff */
[----:B---3--:R-:W-:Y:S02]  /*3fb0*/  LEA.HI.X.SX32 R117, R19, R119, 0x2, P5 ;  /* 0x0000007713757211 */ /* 0x008fe400028f16ff */
[----:B------:R-:W-:-:S02]  /*3fc0*/  LEA R118, P5, R20, R118, 0x2 ;  /* 0x0000007614767211 */ /* 0x000fc400078a10ff */
[----:B------:R-:W-:Y:S02]  /*3fd0*/  @P6 LOP3.LUT R5, R5, 0x40000000, RZ, 0xfc, !PT ;  /* 0x4000000005056812 */ /* 0x000fe400078efcff */
[----:B------:R-:W-:Y:S02]  /*3fe0*/  LEA.HI.X.SX32 R119, R20, R119, 0x2, P5 ;  /* 0x0000007714777211 */ /* 0x000fe400028f16ff */
[----:B------:R-:W-:Y:S02]  /*3ff0*/  ISETP.NE.U32.AND P5, PT, R251, RZ, PT ;  /* 0x000000fffb00720c */ /* 0x000fe40003fa5070 */
[----:B------:R-:W-:Y:S01]  /*4000*/  ISETP.NE.U32.AND P6, PT, R28, RZ, PT ;  /* 0x000000ff1c00720c */ /* 0x000fe20003fc5070 */
[C---:B------:R-:W-:Y:S01]  /*4010*/  VIADD R28, R8.reuse, UR7 ;  /* 0x00000007081c7c36 */ /* 0x040fe20008000000 */
[----:B------:R-:W-:-:S09]  /*4020*/  LOP3.LUT R251, R8, 0x10, RZ, 0x3c, !PT ;  /* 0x0000001008fb7812 */ /* 0x000fd200078e3cff */
[----:B------:R-:W-:Y:S01]  /*4030*/  @!PT LDS RZ, [RZ] ;  /* 0x00000000fffff984 */ /* 0x000fe20000000800 */
[----:B------:R-:W-:Y:S01]  /*4040*/  @!PT LDS RZ, [RZ] ;  /* 0x00000000fffff984 */ /* 0x000fe20000000800 */
[----:B------:R-:W-:Y:S01]  /*4050*/  @!PT LDS RZ, [RZ] ;  /* 0x00000000fffff984 */ /* 0x000fe20000000800 */
[----:B------:R1:W-:Y:S01]  /*4060*/  LDGSTS.E [R28+0x20000], desc[UR16][R68.64], P5 ;  /* 0x20000000441c7fae */ /* 0x0003e2000a921850 */
[----:B------:R-:W-:Y:S02]  /*4070*/  ISETP.NE.U32.AND P5, PT, R250, RZ, PT ;  /* 0x000000fffa00720c */ /* 0x000fe40003fa5070 */
[C---:B------:R-:W-:Y:S01]  /*4080*/  LOP3.LUT R250, R8.reuse, 0x20, RZ, 0x3c, !PT ;  /* 0x0000002008fa7812 */ /* 0x040fe200078e3cff */
[----:B------:R2:W-:Y:S01]  /*4090*/  LDGSTS.E [R28+0x20008], desc[UR16][R70.64], P6 ;  /* 0x20008000461c7fae */ /* 0x0005e2000b121850 */
[----:B------:R-:W-:Y:S01]  /*40a0*/  ISETP.NE.U32.AND P6, PT, R29, RZ, PT ;  /* 0x000000ff1d00720c */ /* 0x000fe20003fc5070 */
[----:B------:R-:W-:Y:S01]  /*40b0*/  VIADD R29, R251, UR7 ;  /* 0x00000007fb1d7c36 */ /* 0x000fe20008000000 */
[----:B------:R-:W-:-:S11]  /*40c0*/  LOP3.LUT R251, R8, 0x50, RZ, 0x3c, !PT ;  /* 0x0000005008fb7812 */ /* 0x000fd600078e3cff */
[----:B------:R3:W-:Y:S01]  /*40d0*/  LDGSTS.E [R29+0x20000], desc[UR16][R72.64], P6 ;  /* 0x20000000481d7fae */ /* 0x0007e2000b121850 */
[----:B------:R-:W-:-:S03]  /*40e0*/  LOP3.LUT P6, RZ, R5, 0x40000000, RZ, 0xc0, !PT ;  /* 0x4000000005ff7812 */ /* 0x000fc600078cc0ff */
[----:B------:R4:W-:Y:S01]  /*40f0*/  LDGSTS.E [R29+0x20008], desc[UR16][R74.64], P5 ;  /* 0x200080004a1d7fae */ /* 0x0009e2000a921850 */
[----:B------:R-:W-:Y:S01]  /*4100*/  ISETP.NE.U32.AND P5, PT, R30, RZ, PT ;  /* 0x000000ff1e00720c */ /* 0x000fe20003fa5070 */
[----:B------:R-:W-:Y:S01]  /*4110*/  VIADD R30, R250, UR7 ;  /* 0x00000007fa1e7c36 */ /* 0x000fe20008000000 */
[----:B------:R-:W-:-:S07]  /*4120*/  LOP3.LUT R250, R8, 0x30, RZ, 0x3c, !PT ;  /* 0x0000003008fa7812 */ /* 0x000fce00078e3cff */
[----:B------:R4:W-:Y:S01]  /*4130*/  LDGSTS.E [R30+0x20000], desc[UR16][R76.64], P6 ;  /* 0x200000004c1e7fae */ /* 0x0009e2000b121850 */
[C---:B------:R-:W-:Y:S02]  /*4140*/  LOP3.LUT P6, RZ, R5.reuse, 0x20000000, RZ, 0xc0, !PT ;  /* 0x2000000005ff7812 */ /* 0x040fe400078cc0ff */
[----:B------:R-:W-:Y:S01]  /*4150*/  LOP3.LUT R5, R5, 0xf7ffffff, RZ, 0xc0, !PT ;  /* 0xf7ffffff05057812 */ /* 0x000fe200078ec0ff */
[----:B------:R4:W-:Y:S01]  /*4160*/  LDGSTS.E [R30+0x20008], desc[UR16][R78.64], P5 ;  /* 0x200080004e1e7fae */ /* 0x0009e2000a921850 */
[----:B------:R-:W-:Y:S01]  /*4170*/  ISETP.NE.U32.AND P5, PT, R31, RZ, PT ;  /* 0x000000ff1f00720c */ /* 0x000fe20003fa5070 */
[----:B------:R-:W-:Y:S01]  /*4180*/  VIADD R31, R250, UR7 ;  /* 0x00000007fa1f7c36 */ /* 0x000fe20008000000 */
[----:B------:R-:W-:-:S11]  /*4190*/  LOP3.LUT R250, R8, 0x40, RZ, 0x3c, !PT ;  /* 0x0000004008fa7812 */ /* 0x000fd600078e3cff */
[----:B------:R4:W-:Y:S01]  /*41a0*/  LDGSTS.E [R31+0x20000], desc[UR16][R80.64], P5 ;  /* 0x20000000501f7fae */ /* 0x0009e2000a921850 */
[----:B------:R-:W-:Y:S01]  /*41b0*/  ISETP.NE.U32.AND P5, PT, R33, RZ, PT ;  /* 0x000000ff2100720c */ /* 0x000fe20003fa5070 */
[----:B------:R-:W-:Y:S02]  /*41c0*/  VIADD R33, R251, UR7 ;  /* 0x00000007fb217c36 */ /* 0x000fe40008000000 */
[----:B------:R4:W-:Y:S01]  /*41d0*/  LDGSTS.E [R31+0x20008], desc[UR16][R82.64], P4 ;  /* 0x20008000521f7fae */ /* 0x0009e2000a121850 */
[----:B------:R-:W-:Y:S01]  /*41e0*/  ISETP.NE.U32.AND P4, PT, R32, RZ, PT ;  /* 0x000000ff2000720c */ /* 0x000fe20003f85070 */
[----:B------:R-:W-:Y:S01]  /*41f0*/  VIADD R32, R250, UR7 ;  /* 0x00000007fa207c36 */ /* 0x000fe20008000000 */
[----:B------:R-:W-:-:S11]  /*4200*/  LOP3.LUT R250, R8, 0x60, RZ, 0x3c, !PT ;  /* 0x0000006008fa7812 */ /* 0x000fd600078e3cff */
[----:B------:R4:W-:Y:S01]  /*4210*/  LDGSTS.E [R32+0x20000], desc[UR16][R84.64], P4 ;  /* 0x2000000054207fae */ /* 0x0009e2000a121850 */
[----:B------:R-:W-:-:S03]  /*4220*/  ISETP.NE.U32.AND P4, PT, R35, RZ, PT ;  /* 0x000000ff2300720c */ /* 0x000fc60003f85070 */
[----:B------:R4:W-:Y:S01]  /*4230*/  LDGSTS.E [R32+0x20008], desc[UR16][R86.64], P5 ;  /* 0x2000800056207fae */ /* 0x0009e2000a921850 */
[----:B------:R-:W-:Y:S02]  /*4240*/  ISETP.NE.U32.AND P5, PT, R246, RZ, PT ;  /* 0x000000fff600720c */ /* 0x000fe40003fa5070 */
[----:B------:R-:W-:Y:S01]  /*4250*/  LOP3.LUT R246, R9, 0x40, RZ, 0x3c, !PT ;  /* 0x0000004009f67812 */ /* 0x000fe200078e3cff */
[----:B------:R4:W-:Y:S01]  /*4260*/  LDGSTS.E [R33+0x20000], desc[UR16][R116.64], P1 ;  /* 0x2000000074217fae */ /* 0x0009e20008921850 */
[----:B------:R-:W-:Y:S01]  /*4270*/  ISETP.NE.U32.AND P1, PT, R34, RZ, PT ;  /* 0x000000ff2200720c */ /* 0x000fe20003f25070 */
[----:B------:R-:W-:Y:S02]  /*4280*/  VIADD R34, R250, UR7 ;  /* 0x00000007fa227c36 */ /* 0x000fe40008000000 */
[----:B------:R4:W-:Y:S01]  /*4290*/  LDGSTS.E [R33+0x20008], desc[UR16][R118.64], P0 ;  /* 0x2000800076217fae */ /* 0x0009e20008121850 */
[----:B------:R-:W-:-:S03]  /*42a0*/  ISETP.NE.U32.AND P0, PT, R249, RZ, PT ;  /* 0x000000fff900720c */ /* 0x000fc60003f05070 */
[----:B------:R4:W-:Y:S01]  /*42b0*/  LDGSTS.E [R34+0x20000], desc[UR16][R120.64], P2 ;  /* 0x2000000078227fae */ /* 0x0009e20009121850 */
[----:B------:R-:W-:Y:S02]  /*42c0*/  ISETP.NE.U32.AND P2, PT, R247, RZ, PT ;  /* 0x000000fff700720c */ /* 0x000fe40003f45070 */
[----:B------:R-:W-:Y:S01]  /*42d0*/  LOP3.LUT R247, R8, 0x70, RZ, 0x3c, !PT ;  /* 0x0000007008f77812 */ /* 0x000fe200078e3cff */
[----:B------:R4:W-:Y:S01]  /*42e0*/  LDGSTS.E [R34+0x20008], desc[UR16][R122.64], P3 ;  /* 0x200080007a227fae */ /* 0x0009e20009921850 */
[----:B------:R-:W-:Y:S02]  /*42f0*/  ISETP.NE.U32.AND P3, PT, R248, RZ, PT ;  /* 0x000000fff800720c */ /* 0x000fe40003f65070 */
[----:B------:R-:W-:Y:S01]  /*4300*/  @P1 LOP3.LUT R5, R5, 0x8000000, RZ, 0xfc, !PT ;  /* 0x0800000005051812 */ /* 0x000fe200078efcff */
[----:B------:R-:W-:Y:S01]  /*4310*/  VIADD R35, R247, UR7 ;  /* 0x00000007f7237c36 */ /* 0x000fe20008000000 */
[----:B------:R-:W-:Y:S02]  /*4320*/  ISETP.NE.U32.AND P1, PT, R244, RZ, PT ;  /* 0x000000fff400720c */ /* 0x000fe40003f25070 */
[----:B------:R-:W-:-:S02]  /*4330*/  LOP3.LUT R5, R5, 0xefffffff, RZ, 0xc0, !PT ;  /* 0xefffffff05057812 */ /* 0x000fc400078ec0ff */
[----:B------:R4:W-:Y:S01]  /*4340*/  LDGSTS.E [R35+0x20000], desc[UR16][R124.64], P4 ;  /* 0x200000007c237fae */ /* 0x0009e2000a121850 */
[----:B------:R-:W-:Y:S01]  /*4350*/  ISETP.NE.U32.AND P4, PT, R25, RZ, PT ;  /* 0x000000ff1900720c */ /* 0x000fe20003f85070 */
[----:B------:R-:W-:Y:S01]  /*4360*/  VIADD R25, R246, UR7 ;  /* 0x00000007f6197c36 */ /* 0x000fe20008000000 */
[----:B------:R-:W-:Y:S01]  /*4370*/  @P0 LOP3.LUT R5, R5, 0x10000000, RZ, 0xfc, !PT ;  /* 0x1000000005050812 */ /* 0x000fe200078efcff */
[----:B------:R4:W-:Y:S01]  /*4380*/  LDGSTS.E [R35+0x20008], desc[UR16][R126.64], P5 ;  /* 0x200080007e237fae */ /* 0x0009e2000a921850 */
[----:B------:R-:W-:Y:S01]  /*4390*/  ISETP.NE.U32.AND P5, PT, R162, RZ, PT ;  /* 0x000000ffa200720c */ /* 0x000fe20003fa5070 */
[----:B------:R-:W-:Y:S01]  /*43a0*/  VIADD R162, R9, UR7 ;  /* 0x0000000709a27c36 */ /* 0x000fe20008000000 */
[----:B------:R-:W-:Y:S01]  /*43b0*/  ISETP.NE.U32.AND P0, PT, R245, RZ, PT ;  /* 0x000000fff500720c */ /* 0x000fe20003f05070 */
[----:B------:R-:W0:Y:S04]  /*43c0*/  LDGDEPBAR ;  /* 0x00000000000079af */ /* 0x000e280000000000 */
[----:B------:R-:W-:Y:S04]  /*43d0*/  LDGSTS.E [R162], desc[UR16][R128.64], P6 ;  /* 0x0000000080a27fae */ /* 0x000fe8000b121850 */
[----:B------:R-:W-:Y:S04]  /*43e0*/  LDGSTS.E [R162+0x400], desc[UR16][R132.64], P6 ;  /* 0x0040000084a27fae */ /* 0x000fe8000b121850 */
        /* <DEDUP_REMOVED lines=29> */
[----:B------:R-:W-:Y:S01]  /*45c0*/  LDGSTS.E [R25+0x3e00], desc[UR16][R66.64], P6 ;  /* 0x03e0000042197fae */ /* 0x000fe2000b121850 */
[----:B------:R-:W-:Y:S01]  /*45d0*/  ISETP.NE.U32.AND P6, PT, R6, RZ, PT ;  /* 0x000000ff0600720c */ /* 0x000fe20003fc5070 */
[----:B------:R-:W-:-:S02]  /*45e0*/  IMAD.SHL.U32 R6, R114, 0x20, RZ ;  /* 0x0000002072067824 */ /* 0x000fc400078e00ff */
[----:B------:R-:W0:Y:S02]  /*45f0*/  LDGDEPBAR ;  /* 0x00000000000079af */ /* 0x000e240000000000 */
[C---:B-1----:R-:W-:Y:S01]  /*4600*/  IMAD.WIDE R68, R6.reuse, 0x4, R68 ;  /* 0x0000000406447825 */ /* 0x042fe200078e0244 */
[----:B------:R-:W-:Y:S03]  /*4610*/  BAR.SYNC.DEFER_BLOCKING 0x0 ;  /* 0x0000000000007b1d */ /* 0x000fe60000010000 */
[----:B--2---:R-:W-:-:S04]  /*4620*/  IMAD.WIDE R70, R6, 0x4, R70 ;  /* 0x0000000406467825 */ /* 0x004fc800078e0246 */
[----:B---3--:R-:W-:-:S04]  /*4630*/  IMAD.WIDE R72, R6, 0x4, R72 ;  /* 0x0000000406487825 */ /* 0x008fc800078e0248 */
[----:B----4-:R-:W-:-:S04]  /*4640*/  IMAD.WIDE R74, R6, 0x4, R74 ;  /* 0x00000004064a7825 */ /* 0x010fc800078e024a */
[----:B------:R-:W-:-:S04]  /*4650*/  IMAD.WIDE R76, R6, 0x4, R76 ;  /* 0x00000004064c7825 */ /* 0x000fc800078e024c */
[----:B------:R-:W-:-:S04]  /*4660*/  IMAD.WIDE R78, R6, 0x4, R78 ;  /* 0x00000004064e7825 */ /* 0x000fc800078e024e */
[C---:B------:R-:W-:Y:S01]  /*4670*/  IMAD.WIDE R80, R6.reuse, 0x4, R80 ;  /* 0x0000000406507825 */ /* 0x040fe200078e0250 */
[----:B------:R-:W-:Y:S01]  /*4680*/  @!PT LDS RZ, [RZ] ;  /* 0x00000000fffff984 */ /* 0x000fe20000000800 */
[----:B------:R-:W-:Y:S01]  /*4690*/  @!PT LDS RZ, [RZ] ;  /* 0x00000000fffff984 */ /* 0x000fe20000000800 */
[----:B------:R-:W-:Y:S01]  /*46a0*/  @!PT LDS RZ, [RZ] ;  /* 0x00000000fffff984 */ /* 0x000fe20000000800 */
[----:B------:R1:W-:Y:S01]  /*46b0*/  LDGSTS.E [R28+0x22000], desc[UR16][R68.64], P0 ;  /* 0x22000000441c7fae */ /* 0x0003e20008121850 */
[----:B------:R-:W-:Y:S02]  /*46c0*/  ISETP.NE.U32.AND P0, PT, R243, RZ, PT ;  /* 0x000000fff300720c */ /* 0x000fe40003f05070 */
[----:B------:R-:W-:Y:S01]  /*46d0*/  IMAD.WIDE R82, R6, 0x4, R82 ;  /* 0x0000000406527825 */ /* 0x000fe200078e0252 */
[----:B------:R2:W-:Y:S01]  /*46e0*/  LDGSTS.E [R28+0x22008], desc[UR16][R70.64], P1 ;  /* 0x22008000461c7fae */ /* 0x0005e20008921850 */
[----:B------:R-:W-:Y:S02]  /*46f0*/  ISETP.NE.U32.AND P1, PT, R242, RZ, PT ;  /* 0x000000fff200720c */ /* 0x000fe40003f25070 */
[----:B------:R-:W-:-:S04]  /*4700*/  IMAD.WIDE R84, R6, 0x4, R84 ;  /* 0x0000000406547825 */ /* 0x000fc800078e0254 */
[----:B------:R-:W-:-:S03]  /*4710*/  IMAD.WIDE R86, R6, 0x4, R86 ;  /* 0x0000000406567825 */ /* 0x000fc600078e0256 */
[----:B------:R3:W-:Y:S01]  /*4720*/  LDGSTS.E [R29+0x22000], desc[UR16][R72.64], P0 ;  /* 0x22000000481d7fae */ /* 0x0007e20008121850 */
[----:B------:R-:W-:Y:S01]  /*4730*/  ISETP.NE.U32.AND P0, PT, R241, RZ, PT ;  /* 0x000000fff100720c */ /* 0x000fe20003f05070 */
[----:B------:R-:W-:Y:S02]  /*4740*/  IMAD.WIDE R116, R6, 0x4, R116 ;  /* 0x0000000406747825 */ /* 0x000fe400078e0274 */
[----:B------:R4:W-:Y:S01]  /*4750*/  LDGSTS.E [R29+0x22008], desc[UR16][R74.64], P1 ;  /* 0x220080004a1d7fae */ /* 0x0009e20008921850 */
[----:B------:R-:W-:Y:S01]  /*4760*/  ISETP.NE.U32.AND P1, PT, R240, RZ, PT ;  /* 0x000000fff000720c */ /* 0x000fe20003f25070 */
[----:B------:R-:W-:-:S04]  /*4770*/  IMAD.WIDE R118, R6, 0x4, R118 ;  /* 0x0000000406767825 */ /* 0x000fc800078e0276 */
[----:B------:R-:W-:-:S04]  /*4780*/  IMAD.WIDE R120, R6, 0x4, R120 ;  /* 0x0000000406787825 */ /* 0x000fc800078e0278 */
        /* <DEDUP_REMOVED lines=9> */
[----:B-1----:R-:W-:Y:S02]  /*4820*/  IMAD.WIDE R68, R6, 0x4, R68 ;  /* 0x0000000406447825 */ /* 0x002fe400078e0244 */
[----:B------:R1:W-:Y:S01]  /*4830*/  LDGSTS.E [R31+0x22008], desc[UR16][R82.64], P1 ;  /* 0x22008000521f7fae */ /* 0x0003e20008921850 */
[----:B------:R-:W-:Y:S01]  /*4840*/  ISETP.NE.U32.AND P1, PT, R236, RZ, PT ;  /* 0x000000ffec00720c */ /* 0x000fe20003f25070 */
[----:B--2---:R-:W-:-:S04]  /*4850*/  IMAD.WIDE R70, R6, 0x4, R70 ;  /* 0x0000000406467825 */ /* 0x004fc800078e0246 */
[----:B---3--:R-:W-:-:S04]  /*4860*/  IMAD.WIDE R72, R6, 0x4, R72 ;  /* 0x0000000406487825 */ /* 0x008fc800078e0248 */
[----:B------:R2:W-:Y:S01]  /*4870*/  LDGSTS.E [R32+0x22000], desc[UR16][R84.64], P0 ;  /* 0x2200000054207fae */ /* 0x0005e20008121850 */
[C---:B------:R-:W-:Y:S01]  /*4880*/  LOP3.LUT P0, RZ, R5.reuse, 0x10000000, RZ, 0xc0, !PT ;  /* 0x1000000005ff7812 */ /* 0x040fe2000780c0ff */
[C---:B----4-:R-:W-:Y:S02]  /*4890*/  IMAD.WIDE R74, R6.reuse, 0x4, R74 ;  /* 0x00000004064a7825 */ /* 0x050fe400078e024a */
[----:B------:R3:W-:Y:S01]  /*48a0*/  LDGSTS.E [R32+0x22008], desc[UR16][R86.64], P1 ;  /* 0x2200800056207fae */ /* 0x0007e20008921850 */
[----:B------:R-:W-:Y:S01]  /*48b0*/  LOP3.LUT P1, RZ, R5, 0x8000000, RZ, 0xc0, !PT ;  /* 0x0800000005ff7812 */ /* 0x000fe2000782c0ff */
[----:B------:R-:W-:-:S04]  /*48c0*/  IMAD.WIDE R76, R6, 0x4, R76 ;  /* 0x00000004064c7825 */ /* 0x000fc800078e024c */
[----:B------:R-:W-:-:S04]  /*48d0*/  IMAD.WIDE R78, R6, 0x4, R78 ;  /* 0x00000004064e7825 */ /* 0x000fc800078e024e */
[----:B------:R-:W-:-:S04]  /*48e0*/  IMAD.WIDE R80, R6, 0x4, R80 ;  /* 0x0000000406507825 */ /* 0x000fc800078e0250 */
[----:B------:R4:W-:Y:S01]  /*48f0*/  LDGSTS.E [R33+0x22000], desc[UR16][R116.64], P1 ;  /* 0x2200000074217fae */ /* 0x0009e20008921850 */
[C---:B------:R-:W-:Y:S01]  /*4900*/  LOP3.LUT P1, RZ, R5.reuse, 0x4000000, RZ, 0xc0, !PT ;  /* 0x0400000005ff7812 */ /* 0x040fe2000782c0ff */
[C---:B-1----:R-:W-:Y:S02]  /*4910*/  IMAD.WIDE R82, R6.reuse, 0x4, R82 ;  /* 0x0000000406527825 */ /* 0x042fe400078e0252 */
[----:B------:R1:W-:Y:S01]  /*4920*/  LDGSTS.E [R33+0x22008], desc[UR16][R118.64], P0 ;  /* 0x2200800076217fae */ /* 0x0003e20008121850 */
[C---:B------:R-:W-:Y:S01]  /*4930*/  LOP3.LUT P0, RZ, R5.reuse, 0x2000000, RZ, 0xc0, !PT ;  /* 0x0200000005ff7812 */ /* 0x040fe2000780c0ff */
[C---:B--2---:R-:W-:Y:S02]  /*4940*/  IMAD.WIDE R84, R6.reuse, 0x4, R84 ;  /* 0x0000000406547825 */ /* 0x044fe400078e0254 */
[----:B------:R2:W-:Y:S01]  /*4950*/  LDGSTS.E [R34+0x22000], desc[UR16][R120.64], P2 ;  /* 0x2200000078227fae */ /* 0x0005e20009121850 */
[----:B------:R-:W-:Y:S01]  /*4960*/  LOP3.LUT P2, RZ, R5, 0x1000000, RZ, 0xc0, !PT ;  /* 0x0100000005ff7812 */ /* 0x000fe2000784c0ff */
[----:B---3--:R-:W-:-:S02]  /*4970*/  IMAD.WIDE R86, R6, 0x4, R86 ;  /* 0x0000000406567825 */ /* 0x008fc400078e0256 */
[----:B------:R3:W-:Y:S01]  /*4980*/  LDGSTS.E [R34+0x22008], desc[UR16][R122.64], P3 ;  /* 0x220080007a227fae */ /* 0x0007e20009921850 */
[----:B------:R-:W-:Y:S01]  /*4990*/  LOP3.LUT P3, RZ, R5, 0x800000, RZ, 0xc0, !PT ;  /* 0x0080000005ff7812 */ /* 0x000fe2000786c0ff */
[----:B------:R-:W-:Y:S02]  /*49a0*/  IMAD.SHL.U32 R5, R115, 0x20, RZ ;  /* 0x0000002073057824 */ /* 0x000fe400078e00ff */
[----:B------:R3:W-:Y:S01]  /*49b0*/  LDGSTS.E [R35+0x22000], desc[UR16][R124.64], P5 ;  /* 0x220000007c237fae */ /* 0x0007e2000a921850 */
[----:B------:R-:W-:Y:S01]  /*49c0*/  ISETP.NE.U32.AND P5, PT, R163, RZ, PT ;  /* 0x000000ffa300720c */ /* 0x000fe20003fa5070 */
[----:B------:R-:W-:Y:S02]  /*49d0*/  IMAD.WIDE R128, R5, 0x4, R128 ;  /* 0x0000000405807825 */ /* 0x000fe400078e0280 */
[----:B------:R3:W-:Y:S01]  /*49e0*/  LDGSTS.E [R35+0x22008], desc[UR16][R126.64], P4 ;  /* 0x220080007e237fae */ /* 0x0007e2000a121850 */
[----:B------:R-:W-:Y:S01]  /*49f0*/  ISETP.GE.AND P4, PT, R7, UR4, PT ;  /* 0x0000000407007c0c */ /* 0x000fe2000bf86270 */
[----:B------:R-:W-:-:S02]  /*4a00*/  IMAD.WIDE R132, R5, 0x4, R132 ;  /* 0x0000000405847825 */ /* 0x000fc400078e0284 */
[----:B------:R-:W0:Y:S02]  /*4a10*/  LDGDEPBAR ;  /* 0x00000000000079af */ /* 0x000e240000000000 */
[C---:B------:R-:W-:Y:S02]  /*4a20*/  IMAD.WIDE R136, R5.reuse, 0x4, R136 ;  /* 0x0000000405887825 */ /* 0x040fe400078e0288 */
[----:B------:R3:W-:Y:S02]  /*4a30*/  LDGSTS.E [R162+0x4000], desc[UR16][R128.64], P3 ;  /* 0x0400000080a27fae */ /* 0x0007e40009921850 */
[C---:B------:R-:W-:Y:S02]  /*4a40*/  IMAD.WIDE R140, R5.reuse, 0x4, R140 ;  /* 0x00000004058c7825 */ /* 0x040fe400078e028c */
[----:B------:R3:W-:Y:S02]  /*4a50*/  LDGSTS.E [R162+0x4400], desc[UR16][R132.64], P3 ;  /* 0x0440000084a27fae */ /* 0x0007e40009921850 */
[----:B------:R-:W-:-:S02]  /*4a60*/  IMAD.WIDE R144, R5, 0x4, R144 ;  /* 0x0000000405907825 */ /* 0x000fc400078e0290 */
[----:B------:R3:W-:Y:S02]  /*4a70*/  LDGSTS.E [R162+0x4800], desc[UR16][R136.64], P3 ;  /* 0x0480000088a27fae */ /* 0x0007e40009921850 */
        /* <DEDUP_REMOVED lines=54> */
[C---:B----4-:R-:W-:Y:S02]  /*4de0*/  IMAD.WIDE R116, R6.reuse, 0x4, R116 ;  /* 0x0000000406747825 */ /* 0x050fe400078e0274 */
[----:B------:R4:W-:Y:S02]  /*4df0*/  LDGSTS.E [R25+0x7a00], desc[UR16][R62.64], P3 ;  /* 0x07a000003e197fae */ /* 0x0009e40009921850 */
[----:B-1----:R-:W-:Y:S02]  /*4e00*/  IMAD.WIDE R118, R6, 0x4, R118 ;  /* 0x0000000406767825 */ /* 0x002fe400078e0276 */
[----:B------:R1:W-:Y:S01]  /*4e10*/  LDGSTS.E [R25+0x7e00], desc[UR16][R66.64], P3 ;  /* 0x07e0000042197fae */ /* 0x0003e20009921850 */
[----:B------:R-:W-:Y:S01]  /*4e20*/  ISETP.NE.U32.AND P3, PT, R24, RZ, PT ;  /* 0x000000ff1800720c */ /* 0x000fe20003f65070 */
[C---:B--2---:R-:W-:Y:S01]  /*4e30*/  IMAD.WIDE R120, R6.reuse, 0x4, R120 ;  /* 0x0000000406787825 */ /* 0x044fe200078e0278 */
[----:B------:R-:W-:Y:S01]  /*4e40*/  SEL R24, RZ, 0x4, P4 ;  /* 0x00000004ff187807 */ /* 0x000fe20002000000 */
[----:B------:R-:W0:Y:S01]  /*4e50*/  LDGDEPBAR ;  /* 0x00000000000079af */ /* 0x000e220000000000 */
[----:B------:R-:W-:Y:S01]  /*4e60*/  ISETP.GE.AND P4, PT, R195, UR4, PT ;  /* 0x00000004c3007c0c */ /* 0x000fe2000bf86270 */
[C---:B---3--:R-:W-:Y:S01]  /*4e70*/  IMAD.WIDE R122, R6.reuse, 0x4, R122 ;  /* 0x00000004067a7825 */ /* 0x048fe200078e027a */
[----:B------:R-:W-:Y:S02]  /*4e80*/  BAR.SYNC.DEFER_BLOCKING 0x0 ;  /* 0x0000000000007b1d */ /* 0x000fe40000010000 */
[----:B------:R-:W-:Y:S01]  /*4e90*/  SEL R115, RZ, 0x4, P4 ;  /* 0x00000004ff737807 */ /* 0x000fe20002000000 */
[----:B------:R-:W-:Y:S01]  /*4ea0*/  IMAD.WIDE R124, R6, 0x4, R124 ;  /* 0x00000004067c7825 */ /* 0x000fe200078e027c */
[----:B------:R-:W-:-:S03]  /*4eb0*/  ISETP.NE.U32.AND P4, PT, R165, RZ, PT ;  /* 0x000000ffa500720c */ /* 0x000fc60003f85070 */
[----:B------:R-:W-:-:S04]  /*4ec0*/  IMAD.WIDE R126, R6, 0x4, R126 ;  /* 0x00000004067e7825 */ /* 0x000fc800078e027e */
[----:B------:R-:W-:-:S04]  /*4ed0*/  IMAD.WIDE R128, R5, 0x4, R128 ;  /* 0x0000000405807825 */ /* 0x000fc800078e0280 */
        /* <DEDUP_REMOVED lines=8> */
[C---:B------:R-:W-:Y:S01]  /*4f60*/  IMAD.WIDE R144, R5.reuse, 0x4, R144 ;  /* 0x0000000405907825 */ /* 0x040fe200078e0290 */
[----:B------:R3:W-:Y:S01]  /*4f70*/  LDGSTS.E [R28+0x24008], desc[UR16][R70.64], P4 ;  /* 0x24008000461c7fae */ /* 0x0007e2000a121850 */
[----:B------:R-:W-:Y:S02]  /*4f80*/  ISETP.NE.U32.AND P4, PT, R166, RZ, PT ;  /* 0x000000ffa600720c */ /* 0x000fe40003f85070 */
[----:B------:R-:W-:Y:S01]  /*4f90*/  IMAD.WIDE R148, R5, 0x4, R148 ;  /* 0x0000000405947825 */ /* 0x000fe200078e0294 */
[----:B------:R3:W-:Y:S01]  /*4fa0*/  LDGSTS.E [R29+0x24000], desc[UR16][R72.64], P6 ;  /* 0x24000000481d7fae */ /* 0x0007e2000b121850 */
[----:B------:R-:W-:-:S02]  /*4fb0*/  ISETP.NE.U32.AND P6, PT, R168, RZ, PT ;  /* 0x000000ffa800720c */ /* 0x000fc40003fc5070 */
[----:B------:R-:W-:Y:S01]  /*4fc0*/  IMAD.WIDE R154, R5, 0x4, R154 ;  /* 0x00000004059a7825 */ /* 0x000fe200078e029a */
        /* <DEDUP_REMOVED lines=8> */
[C---:B------:R-:W-:Y:S01]  /*5050*/  IMAD.WIDE R40, R5.reuse, 0x4, R40 ;  /* 0x0000000405287825 */ /* 0x040fe200078e0228 */
[----:B------:R3:W-:Y:S01]  /*5060*/  LDGSTS.E [R31+0x24000], desc[UR16][R80.64], P6 ;  /* 0x24000000501f7fae */ /* 0x0007e2000b121850 */
[----:B------:R-:W-:Y:S02]  /*5070*/  ISETP.NE.U32.AND P6, PT, R172, RZ, PT ;  /* 0x000000ffac00720c */ /* 0x000fe40003fc5070 */
[----:B------:R-:W-:Y:S01]  /*5080*/  IMAD.WIDE R44, R5, 0x4, R44 ;  /* 0x00000004052c7825 */ /* 0x000fe200078e022c */
        /* <DEDUP_REMOVED lines=26> */
[C---:B------:R-:W-:Y:S01]  /*5230*/  IMAD.WIDE R142, R5.reuse, 0x4, R142 ;  /* 0x00000004058e7825 */ /* 0x040fe200078e028e */
[----:B------:R-:W0:Y:S03]  /*5240*/  LDGDEPBAR ;  /* 0x00000000000079af */ /* 0x000e260000000000 */
[C---:B------:R-:W-:Y:S01]  /*5250*/  IMAD.WIDE R146, R5.reuse, 0x4, R146 ;  /* 0x0000000405927825 */ /* 0x040fe200078e0292 */
[----:B------:R3:W-:Y:S03]  /*5260*/  LDGSTS.E [R162+0x8000], desc[UR16][R128.64], P2 ;  /* 0x0800000080a27fae */ /* 0x0007e60009121850 */
        /* <DEDUP_REMOVED lines=18> */
[C---:B----4-:R-:W-:Y:S01]  /*5390*/  IMAD.WIDE R62, R5.reuse, 0x4, R62 ;  /* 0x00000004053e7825 */ /* 0x050fe200078e023e */
[----:B------:R4:W-:Y:S03]  /*53a0*/  LDGSTS.E [R162+0xa800], desc[UR16][R44.64], P2 ;  /* 0x0a8000002ca27fae */ /* 0x0009e60009121850 */
[C---:B-1----:R-:W-:Y:S01]  /*53b0*/  IMAD.WIDE R66, R5.reuse, 0x4, R66 ;  /* 0x0000000405427825 */ /* 0x042fe200078e0242 */
[----:B------:R1:W-:Y:S03]  /*53c0*/  LDGSTS.E [R162+0xac00], desc[UR16][R48.64], P2 ;  /* 0x0ac0000030a27fae */ /* 0x0003e60009121850 */
[C---:B--2---:R-:W-:Y:S01]  /*53d0*/  IMAD.WIDE R68, R6.reuse, 0x4, R68 ;  /* 0x0000000406447825 */ /* 0x044fe200078e0244 */
[----:B------:R2:W-:Y:S03]  /*53e0*/  LDGSTS.E [R162+0xb000], desc[UR16][R52.64], P2 ;  /* 0x0b00000034a27fae */ /* 0x0005e60009121850 */
[C---:B---3--:R-:W-:Y:S01]  /*53f0*/  IMAD.WIDE R70, R6.reuse, 0x4, R70 ;  /* 0x0000000406467825 */ /* 0x048fe200078e0246 */
        /* <DEDUP_REMOVED lines=27> */
[----:B------:R-:W-:Y:S01]  /*55b0*/  IMAD.WIDE R126, R6, 0x4, R126 ;  /* 0x00000004067e7825 */ /* 0x000fe200078e027e */
        /* <DEDUP_REMOVED lines=8> */
[----:B------:R3:W-:Y:S01]  /*5640*/  LDGSTS.E [R25+0xbe00], desc[UR16][R66.64], P2 ;  /* 0x0be0000042197fae */ /* 0x0007e20009121850 */
[----:B------:R-:W-:-:S02]  /*5650*/  ISETP.NE.U32.AND P2, PT, R179, RZ, PT ;  /* 0x000000ffb300720c */ /* 0x000fc40003f45070 */
[C---:B------:R-:W-:Y:S01]  /*5660*/  IMAD.WIDE R144, R5.reuse, 0x4, R144 ;  /* 0x0000000405907825 */ /* 0x040fe200078e0290 */
[----:B------:R-:W0:Y:S03]  /*5670*/  LDGDEPBAR ;  /* 0x00000000000079af */ /* 0x000e260000000000 */
[C---:B------:R-:W-:Y:S01]  /*5680*/  IMAD.WIDE R148, R5.reuse, 0x4, R148 ;  /* 0x0000000405947825 */ /* 0x040fe200078e0294 */
[----:B------:R-:W-:Y:S03]  /*5690*/  BAR.SYNC.DEFER_BLOCKING 0x0 ;  /* 0x0000000000007b1d */ /* 0x000fe60000010000 */
[----:B------:R-:W-:-:S04]  /*56a0*/  IMAD.WIDE R154, R5, 0x4, R154 ;  /* 0x00000004059a7825 */ /* 0x000fc800078e029a */
[----:B------:R-:W-:-:S04]  /*56b0*/  IMAD.WIDE R158, R5, 0x4, R158 ;  /* 0x00000004059e7825 */ /* 0x000fc800078e029e */
[----:B------:R-:W-:-:S04]  /*56c0*/  IMAD.WIDE R36, R5, 0x4, R36 ;  /* 0x0000000405247825 */ /* 0x000fc800078e0224 */
[----:B------:R-:W-:-:S04]  /*56d0*/  IMAD.WIDE R40, R5, 0x4, R40 ;  /* 0x0000000405287825 */ /* 0x000fc800078e0228 */
[----:B----4-:R-:W-:-:S04]  /*56e0*/  IMAD.WIDE R44, R5, 0x4, R44 ;  /* 0x00000004052c7825 */ /* 0x010fc800078e022c */
[C---:B-1----:R-:W-:Y:S01]  /*56f0*/  IMAD.WIDE R48, R5.reuse, 0x4, R48 ;  /* 0x0000000405307825 */ /* 0x042fe200078e0230 */
[----:B------:R-:W-:Y:S01]  /*5700*/  @!PT LDS RZ, [RZ] ;  /* 0x00000000fffff984 */ /* 0x000fe20000000800 */
[----:B------:R-:W-:Y:S01]  /*5710*/  @!PT LDS RZ, [RZ] ;  /* 0x00000000fffff984 */ /* 0x000fe20000000800 */
[----:B------:R-:W-:Y:S01]  /*5720*/  @!PT LDS RZ, [RZ] ;  /* 0x00000000fffff984 */ /* 0x000fe20000000800 */
[----:B------:R1:W-:Y:S01]  /*5730*/  LDGSTS.E [R28+0x26000], desc[UR16][R68.64], P5 ;  /* 0x26000000441c7fae */ /* 0x0003e2000a921850 */
[----:B------:R-:W-:Y:S02]  /*5740*/  ISETP.NE.U32.AND P5, PT, R180, RZ, PT ;  /* 0x000000ffb400720c */ /* 0x000fe40003fa5070 */
[C---:B--2---:R-:W-:Y:S01]  /*5750*/  IMAD.WIDE R52, R5.reuse, 0x4, R52 ;  /* 0x0000000405347825 */ /* 0x044fe200078e0234 */
[----:B------:R2:W-:Y:S01]  /*5760*/  LDGSTS.E [R28+0x26008], desc[UR16][R70.64], P4 ;  /* 0x26008000461c7fae */ /* 0x0005e2000a121850 */
[----:B------:R-:W-:Y:S02]  /*5770*/  ISETP.NE.U32.AND P4, PT, R182, RZ, PT ;  /* 0x000000ffb600720c */ /* 0x000fe40003f85070 */
[----:B---3--:R-:W-:Y:S01]  /*5780*/  IMAD.WIDE R56, R5, 0x4, R56 ;  /* 0x0000000405387825 */ /* 0x008fe200078e0238 */
        /* <DEDUP_REMOVED lines=51> */
[C---:B-1----:R-:W-:Y:S01]  /*5ac0*/  IMAD.WIDE R68, R6.reuse, 0x4, R68 ;  /* 0x0000000406447825 */ /* 0x042fe200078e0244 */
[----:B------:R1:W-:Y:S03]  /*5ad0*/  LDGSTS.E [R162+0xd000], desc[UR16][R144.64], P0 ;  /* 0x0d00000090a27fae */ /* 0x0003e60008121850 */
[C---:B--2---:R-:W-:Y:S01]  /*5ae0*/  IMAD.WIDE R70, R6.reuse, 0x4, R70 ;  /* 0x0000000406467825 */ /* 0x044fe200078e0246 */
[----:B------:R2:W-:Y:S03]  /*5af0*/  LDGSTS.E [R162+0xd400], desc[UR16][R148.64], P0 ;  /* 0x0d40000094a27fae */ /* 0x0005e60008121850 */
[C---:B---3--:R-:W-:Y:S01]  /*5b00*/  IMAD.WIDE R72, R6.reuse, 0x4, R72 ;  /* 0x0000000406487825 */ /* 0x048fe200078e0248 */
[----:B------:R3:W-:Y:S03]  /*5b10*/  LDGSTS.E [R162+0xd800], desc[UR16][R154.64], P0 ;  /* 0x0d8000009aa27fae */ /* 0x0007e60008121850 */
[C---:B----4-:R-:W-:Y:S01]  /*5b20*/  IMAD.WIDE R74, R6.reuse, 0x4, R74 ;  /* 0x00000004064a7825 */ /* 0x050fe200078e024a */
        /* <DEDUP_REMOVED lines=58> */
[----:B------:R-:W-:-:S04]  /*5ed0*/  IMAD.WIDE R138, R5, 0x4, R138 ;  /* 0x00000004058a7825 */ /* 0x000fc800078e028a */
[----:B------:R-:W-:Y:S01]  /*5ee0*/  IMAD.WIDE R142, R5, 0x4, R142 ;  /* 0x00000004058e7825 */ /* 0x000fe200078e028e */
        /* <DEDUP_REMOVED lines=17> */
[----:B-1----:R-:W-:Y:S01]  /*6000*/  IMAD.WIDE R38, R5, 0x4, R38 ;  /* 0x0000000405267825 */ /* 0x002fe200078e0226 */
[----:B------:R1:W-:Y:S01]  /*6010*/  LDGSTS.E [R30+0x28008], desc[UR16][R78.64], P6 ;  /* 0x280080004e1e7fae */ /* 0x0003e2000b121850 */
[----:B------:R-:W-:-:S02]  /*6020*/  ISETP.NE.U32.AND P6, PT, R219, RZ, PT ;  /* 0x000000ffdb00720c */ /* 0x000fc40003fc5070 */
[C---:B--2---:R-:W-:Y:S01]  /*6030*/  IMAD.WIDE R42, R5.reuse, 0x4, R42 ;  /* 0x00000004052a7825 */ /* 0x044fe200078e022a */
[----:B------:R2:W-:Y:S01]  /*6040*/  LDGSTS.E [R31+0x28000], desc[UR16][R80.64], P3 ;  /* 0x28000000501f7fae */ /* 0x0005e20009921850 */
[----:B------:R-:W-:Y:S02]  /*6050*/  ISETP.NE.U32.AND P3, PT, R218, RZ, PT ;  /* 0x000000ffda00720c */ /* 0x000fe40003f65070 */
[C---:B---3--:R-:W-:Y:S01]  /*6060*/  IMAD.WIDE R46, R5.reuse, 0x4, R46 ;  /* 0x00000004052e7825 */ /* 0x048fe200078e022e */
[----:B------:R3:W-:Y:S01]  /*6070*/  LDGSTS.E [R31+0x28008], desc[UR16][R82.64], P2 ;  /* 0x28008000521f7fae */ /* 0x0007e20009121850 */
[----:B------:R-:W-:Y:S02]  /*6080*/  ISETP.NE.U32.AND P2, PT, R220, RZ, PT ;  /* 0x000000ffdc00720c */ /* 0x000fe40003f45070 */
[----:B----4-:R-:W-:Y:S01]  /*6090*/  IMAD.WIDE R50, R5, 0x4, R50 ;  /* 0x0000000405327825 */ /* 0x010fe200078e0232 */
        /* <DEDUP_REMOVED lines=27> */
[----:B-1----:R-:W-:Y:S01]  /*6250*/  IMAD.WIDE R78, R6, 0x4, R78 ;  /* 0x00000004064e7825 */ /* 0x002fe200078e024e */
[----:B------:R1:W-:Y:S04]  /*6260*/  LDGSTS.E [R162+0x10400], desc[UR16][R132.64], P1 ;  /* 0x1040000084a27fae */ /* 0x0003e80008921850 */
        /* <DEDUP_REMOVED lines=29> */
[----:B------:R1:W-:Y:S01]  /*6440*/  LDGSTS.E [R25+0x13e00], desc[UR16][R66.64], P1 ;  /* 0x13e0000042197fae */ /* 0x0003e20008921850 */
[----:B------:R-:W-:-:S03]  /*6450*/  ISETP.NE.U32.AND P1, PT, R232, RZ, PT ;  /* 0x000000ffe800720c */ /* 0x000fc60003f25070 */
[----:B------:R-:W0:Y:S01]  /*6460*/  LDGDEPBAR ;  /* 0x00000000000079af */ /* 0x000e220000000000 */
[----:B------:R-:W-:Y:S01]  /*6470*/  BAR.SYNC.DEFER_BLOCKING 0x0 ;  /* 0x0000000000007b1d */ /* 0x000fe20000010000 */
[----:B--2---:R-:W-:-:S04]  /*6480*/  IMAD.WIDE R80, R6, 0x4, R80 ;  /* 0x0000000406507825 */ /* 0x004fc800078e0250 */
[----:B---3--:R-:W-:-:S04]  /*6490*/  IMAD.WIDE R82, R6, 0x4, R82 ;  /* 0x0000000406527825 */ /* 0x008fc800078e0252 */
[----:B----4-:R-:W-:Y:S01]  /*64a0*/  IMAD.WIDE R84, R6, 0x4, R84 ;  /* 0x0000000406547825 */ /* 0x010fe200078e0254 */
[----:B------:R-:W-:Y:S01]  /*64b0*/  @!PT LDS RZ, [RZ] ;  /* 0x00000000fffff984 */ /* 0x000fe20000000800 */
[----:B------:R-:W-:Y:S01]  /*64c0*/  @!PT LDS RZ, [RZ] ;  /* 0x00000000fffff984 */ /* 0x000fe20000000800 */
[----:B------:R-:W-:Y:S01]  /*64d0*/  @!PT LDS RZ, [RZ] ;  /* 0x00000000fffff984 */ /* 0x000fe20000000800 */
[----:B------:R2:W-:Y:S01]  /*64e0*/  LDGSTS.E [R28+0x2a000], desc[UR16][R68.64], P3 ;  /* 0x2a000000441c7fae */ /* 0x0005e20009921850 */
[----:B------:R-:W-:-:S03]  /*64f0*/  ISETP.NE.U32.AND P3, PT, R233, RZ, PT ;  /* 0x000000ffe900720c */ /* 0x000fc60003f65070 */
        /* <DEDUP_REMOVED lines=9> */
[----:B------:R-:W-:Y:S01]  /*6590*/  ISETP.NE.U32.AND P1, PT, R0, RZ, PT ;  /* 0x000000ff0000720c */ /* 0x000fe20003f25070 */
[C---:B------:R-:W-:Y:S02]  /*65a0*/  IMAD.WIDE R86, R6.reuse, 0x4, R86 ;  /* 0x0000000406567825 */ /* 0x040fe400078e0256 */
[----:B------:R4:W-:Y:S02]  /*65b0*/  LDGSTS.E [R31+0x2a000], desc[UR16][R80.64], P3 ;  /* 0x2a000000501f7fae */ /* 0x0009e40009921850 */
[C---:B------:R-:W-:Y:S02]  /*65c0*/  IMAD.WIDE R116, R6.reuse, 0x4, R116 ;  /* 0x0000000406747825 */ /* 0x040fe400078e0274 */
[----:B------:R4:W-:Y:S02]  /*65d0*/  LDGSTS.E [R31+0x2a008], desc[UR16][R82.64], P2 ;  /* 0x2a008000521f7fae */ /* 0x0009e40009121850 */
[----:B------:R-:W-:Y:S01]  /*65e0*/  IMAD.WIDE R118, R6, 0x4, R118 ;  /* 0x0000000406767825 */ /* 0x000fe200078e0276 */
[----:B------:R-:W-:Y:S01]  /*65f0*/  ISETP.NE.U32.AND P3, PT, R153, RZ, PT ;  /* 0x000000ff9900720c */ /* 0x000fe20003f65070 */
[----:B------:R-:W5:Y:S04]  /*6600*/  LDL.LU R2, [R1+0x18] ;  /* 0x0000180001027983 */ /* 0x000f680000300800 */
[----:B------:R4:W-:Y:S01]  /*6610*/  LDGSTS.E [R32+0x2a000], desc[UR16][R84.64], P5 ;  /* 0x2a00000054207fae */ /* 0x0009e2000a921850 */
[----:B------:R-:W-:-:S03]  /*6620*/  ISETP.NE.U32.AND P5, PT, R152, RZ, PT ;  /* 0x000000ff9800720c */ /* 0x000fc60003fa5070 */
[----:B------:R-:W5:Y:S04]  /*6630*/  LDL.LU R0, [R1+0x14] ;  /* 0x0000140001007983 */ /* 0x000f680000300800 */
[----:B------:R4:W-:Y:S01]  /*6640*/  LDGSTS.E [R32+0x2a008], desc[UR16][R86.64], P0 ;  /* 0x2a00800056207fae */ /* 0x0009e20008121850 */
[----:B------:R-:W-:-:S03]  /*6650*/  ISETP.NE.U32.AND P0, PT, R186, RZ, PT ;  /* 0x000000ffba00720c */ /* 0x000fc60003f05070 */
[----:B------:R-:W5:Y:S01]  /*6660*/  LDL.LU R153, [R1+0x10] ;  /* 0x0000100001997983 */ /* 0x000f620000300800 */
[C---:B------:R-:W-:Y:S01]  /*6670*/  IMAD.WIDE R120, R6.reuse, 0x4, R120 ;  /* 0x0000000406787825 */ /* 0x040fe200078e0278 */
[----:B------:R-:W-:Y:S02]  /*6680*/  ISETP.GT.AND P2, PT, R3, 0xdf, PT ;  /* 0x000000df0300780c */ /* 0x000fe40003f44270 */
[----:B------:R4:W-:Y:S04]  /*6690*/  LDGSTS.E [R33+0x2a000], desc[UR16][R116.64], P6 ;  /* 0x2a00000074217fae */ /* 0x0009e8000b121850 */
[----:B------:R-:W5:Y:S01]  /*66a0*/  LDL.LU R152, [R1+0xc] ;  /* 0x00000c0001987983 */ /* 0x000f620000300800 */
[----:B------:R-:W-:Y:S01]  /*66b0*/  IMAD.WIDE R122, R6, 0x4, R122 ;  /* 0x00000004067a7825 */ /* 0x000fe200078e027a */
[----:B------:R-:W-:-:S02]  /*66c0*/  SEL R24, R24, RZ, P2 ;  /* 0x000000ff18187207 */ /* 0x000fc40001000000 */
[----:B------:R4:W-:Y:S01]  /*66d0*/  LDGSTS.E [R33+0x2a008], desc[UR16][R118.64], P1 ;  /* 0x2a00800076217fae */ /* 0x0009e20008921850 */
[----:B------:R-:W-:-:S03]  /*66e0*/  ISETP.NE.U32.AND P1, PT, R10, RZ, PT ;  /* 0x000000ff0a00720c */ /* 0x000fc60003f25070 */
[----:B------:R-:W5:Y:S01]  /*66f0*/  LDL.LU R186, [R1+0x8] ;  /* 0x0000080001ba7983 */ /* 0x000f620000300800 */
[----:B------:R-:W-:Y:S01]  /*6700*/  IMAD.WIDE R124, R6, 0x4, R124 ;  /* 0x00000004067c7825 */ /* 0x000fe200078e027c */
[----:B------:R-:W-:Y:S02]  /*6710*/  ISETP.NE.U32.AND P6, PT, R24, RZ, PT ;  /* 0x000000ff1800720c */ /* 0x000fe40003fc5070 */
[----:B------:R-:W5:Y:S01]  /*6720*/  LDL.LU R10, [R1+0x4] ;  /* 0x00000400010a7983 */ /* 0x000f620000300800 */
[----:B------:R-:W-:Y:S01]  /*6730*/  IMAD.WIDE R126, R6, 0x4, R126 ;  /* 0x00000004067e7825 */ /* 0x000fe200078e027e */
[----:B------:R-:W-:Y:S02]  /*6740*/  SEL R115, R115, RZ, P2 ;  /* 0x000000ff73737207 */ /* 0x000fe40001000000 */
[----:B------:R4:W-:Y:S01]  /*6750*/  LDGSTS.E [R34+0x2a000], desc[UR16][R120.64], P3 ;  /* 0x2a00000078227fae */ /* 0x0009e20009921850 */
[----:B------:R-:W-:Y:S01]  /*6760*/  IMAD.WIDE R128, R5, 0x4, R128 ;  /* 0x0000000405807825 */ /* 0x000fe200078e0280 */
[----:B------:R-:W-:-:S02]  /*6770*/  ISETP.GE.AND P3, PT, R194, UR4, PT ;  /* 0x00000004c2007c0c */ /* 0x000fc4000bf66270 */
[----:B------:R4:W-:Y:S01]  /*6780*/  LDGSTS.E [R34+0x2a008], desc[UR16][R122.64], P5 ;  /* 0x2a0080007a227fae */ /* 0x0009e2000a921850 */
[----:B-1----:R-:W-:Y:S01]  /*6790*/  IMAD.WIDE R132, R5, 0x4, R132 ;  /* 0x0000000405847825 */ /* 0x002fe200078e0284 */
[----:B------:R-:W-:Y:S02]  /*67a0*/  ISETP.GE.AND P5, PT, R193, UR4, PT ;  /* 0x00000004c1007c0c */ /* 0x000fe4000bfa6270 */
[----:B------:R1:W-:Y:S01]  /*67b0*/  LDGSTS.E [R35+0x2a000], desc[UR16][R124.64], P0 ;  /* 0x2a0000007c237fae */ /* 0x0003e20008121850 */
[C---:B------:R-:W-:Y:S01]  /*67c0*/  IMAD.WIDE R136, R5.reuse, 0x4, R136 ;  /* 0x0000000405887825 */ /* 0x040fe200078e0288 */
[----:B------:R-:W-:Y:S02]  /*67d0*/  SEL R24, RZ, 0x4, P3 ;  /* 0x00000004ff187807 */ /* 0x000fe40001800000 */
[----:B------:R1:W-:Y:S01]  /*67e0*/  LDGSTS.E [R35+0x2a008], desc[UR16][R126.64], P1 ;  /* 0x2a0080007e237fae */ /* 0x0003e20008921850 */
[----:B------:R-:W-:Y:S01]  /*67f0*/  IMAD.WIDE R140, R5, 0x4, R140 ;  /* 0x00000004058c7825 */ /* 0x000fe200078e028c */
[----:B------:R-:W-:-:S02]  /*6800*/  SEL R26, RZ, 0x4, P5 ;  /* 0x00000004ff1a7807 */ /* 0x000fc40002800000 */
[----:B------:R-:W0:Y:S01]  /*6810*/  LDGDEPBAR ;  /* 0x00000000000079af */ /* 0x000e220000000000 */
[C---:B------:R-:W-:Y:S01]  /*6820*/  IMAD.WIDE R144, R5.reuse, 0x4, R144 ;  /* 0x0000000405907825 */ /* 0x040fe200078e0290 */
[----:B------:R-:W-:Y:S02]  /*6830*/  SEL R24, R24, RZ, P2 ;  /* 0x000000ff18187207 */ /* 0x000fe40001000000 */
[----:B------:R1:W-:Y:S01]  /*6840*/  LDGSTS.E [R162+0x14000], desc[UR16][R128.64], P4 ;  /* 0x1400000080a27fae */ /* 0x0003e2000a121850 */
[----:B------:R-:W-:Y:S01]  /*6850*/  IMAD.WIDE R148, R5, 0x4, R148 ;  /* 0x0000000405947825 */ /* 0x000fe200078e0294 */
[----:B------:R-:W-:Y:S02]  /*6860*/  ISETP.NE.U32.AND P0, PT, R115, RZ, PT ;  /* 0x000000ff7300720c */ /* 0x000fe40003f05070 */
[----:B------:R1:W-:Y:S01]  /*6870*/  LDGSTS.E [R162+0x14400], desc[UR16][R132.64], P4 ;  /* 0x1440000084a27fae */ /* 0x0003e2000a121850 */
[----:B------:R-:W-:Y:S01]  /*6880*/  IMAD.WIDE R154, R5, 0x4, R154 ;  /* 0x00000004059a7825 */ /* 0x000fe200078e029a */
[----:B------:R-:W-:-:S02]  /*6890*/  ISETP.GE.AND P5, PT, R191, UR4, PT ;  /* 0x00000004bf007c0c */ /* 0x000fc4000bfa6270 */
[----:B------:R-:W-:Y:S01]  /*68a0*/  LDGSTS.E [R162+0x14800], desc[UR16][R136.64], P4 ;  /* 0x1480000088a27fae */ /* 0x000fe2000a121850 */
[C---:B------:R-:W-:Y:S01]  /*68b0*/  IMAD.WIDE R158, R5.reuse, 0x4, R158 ;  /* 0x00000004059e7825 */ /* 0x040fe200078e029e */
[----:B------:R-:W-:Y:S02]  /*68c0*/  ISETP.NE.U32.AND P1, PT, R24, RZ, PT ;  /* 0x000000ff1800720c */ /* 0x000fe40003f25070 */
[----:B------:R-:W-:Y:S01]  /*68d0*/  LDGSTS.E [R162+0x14c00], desc[UR16][R140.64], P4 ;  /* 0x14c000008ca27fae */ /* 0x000fe2000a121850 */
[C---:B------:R-:W-:Y:S01]  /*68e0*/  IMAD.WIDE R36, R5.reuse, 0x4, R36 ;  /* 0x0000000405247825 */ /* 0x040fe200078e0224 */
[----:B------:R-:W-:Y:S02]  /*68f0*/  ISETP.GE.AND P3, PT, R192, UR4, PT ;  /* 0x00000004c0007c0c */ /* 0x000fe4000bf66270 */
[----:B------:R-:W-:Y:S01]  /*6900*/  LDGSTS.E [R162+0x15000], desc[UR16][R144.64], P4 ;  /* 0x1500000090a27fae */ /* 0x000fe2000a121850 */
[----:B------:R-:W-:Y:S01]  /*6910*/  IMAD.WIDE R40, R5, 0x4, R40 ;  /* 0x0000000405287825 */ /* 0x000fe200078e0228 */
[----:B------:R-:W-:-:S02]  /*6920*/  SEL R24, RZ, 0x4, P5 ;  /* 0x00000004ff187807 */ /* 0x000fc40002800000 */
[----:B------:R-:W-:Y:S01]  /*6930*/  LDGSTS.E [R162+0x15400], desc[UR16][R148.64], P4 ;  /* 0x1540000094a27fae */ /* 0x000fe2000a121850 */
[C---:B------:R-:W-:Y:S01]  /*6940*/  IMAD.WIDE R44, R5.reuse, 0x4, R44 ;  /* 0x00000004052c7825 */ /* 0x040fe200078e022c */
[----:B------:R-:W-:Y:S02]  /*6950*/  SEL R26, R26, RZ, P2 ;  /* 0x000000ff1a1a7207 */ /* 0x000fe40001000000 */
[----:B------:R-:W-:Y:S01]  /*6960*/  LDGSTS.E [R162+0x15800], desc[UR16][R154.64], P4 ;  /* 0x158000009aa27fae */ /* 0x000fe2000a121850 */
[C---:B------:R-:W-:Y:S01]  /*6970*/  IMAD.WIDE R48, R5.reuse, 0x4, R48 ;  /* 0x0000000405307825 */ /* 0x040fe200078e0230 */
[----:B------:R-:W-:Y:S02]  /*6980*/  SEL R27, RZ, 0x4, P3 ;  /* 0x00000004ff1b7807 */ /* 0x000fe40001800000 */
[----:B------:R-:W-:Y:S01]  /*6990*/  LDGSTS.E [R162+0x15c00], desc[UR16][R158.64], P4 ;  /* 0x15c000009ea27fae */ /* 0x000fe2000a121850 */
[----:B------:R-:W-:Y:S01]  /*69a0*/  IMAD.WIDE R52, R5, 0x4, R52 ;  /* 0x0000000405347825 */ /* 0x000fe200078e0234 */
[----:B------:R-:W-:-:S02]  /*69b0*/  SEL R24, R24, RZ, P2 ;  /* 0x000000ff18187207 */ /* 0x000fc40001000000 */
        /* <DEDUP_REMOVED lines=8> */
[----:B------:R-:W-:-:S02]  /*6a40*/  SEL R26, R27, RZ, P2 ;  /* 0x000000ff1b1a7207 */ /* 0x000fc40001000000 */
[----:B------:R-:W-:Y:S01]  /*6a50*/  LDGSTS.E [R162+0x16c00], desc[UR16][R48.64], P4 ;  /* 0x16c0000030a27fae */ /* 0x000fe2000a121850 */
[----:B------:R-:W-:-:S03]  /*6a60*/  IMAD.WIDE R130, R5, 0x4, R130 ;  /* 0x0000000405827825 */ /* 0x000fc600078e0282 */
        /* <DEDUP_REMOVED lines=31> */
[----:B--2---:R-:W-:-:S03]  /*6c60*/  IMAD.WIDE R68, R6, 0x4, R68 ;  /* 0x0000000406447825 */ /* 0x004fc600078e0244 */
[----:B------:R-:W-:Y:S01]  /*6c70*/  LDGSTS.E [R25+0x17200], desc[UR16][R54.64], P4 ;  /* 0x1720000036197fae */ /* 0x000fe2000a121850 */
[----:B---3--:R-:W-:-:S03]  /*6c80*/  IMAD.WIDE R70, R6, 0x4, R70 ;  /* 0x0000000406467825 */ /* 0x008fc600078e0246 */
[----:B------:R-:W-:Y:S01]  /*6c90*/  LDGSTS.E [R25+0x17600], desc[UR16][R58.64], P4 ;  /* 0x176000003a197fae */ /* 0x000fe2000a121850 */
[----:B----4-:R-:W-:-:S03]  /*6ca0*/  IMAD.WIDE R72, R6, 0x4, R72 ;  /* 0x0000000406487825 */ /* 0x010fc600078e0248 */
[----:B------:R-:W-:Y:S01]  /*6cb0*/  LDGSTS.E [R25+0x17a00], desc[UR16][R62.64], P4 ;  /* 0x17a000003e197fae */ /* 0x000fe2000a121850 */
[----:B------:R-:W-:-:S03]  /*6cc0*/  IMAD.WIDE R74, R6, 0x4, R74 ;  /* 0x00000004064a7825 */ /* 0x000fc600078e024a */
[----:B------:R-:W-:Y:S01]  /*6cd0*/  LDGSTS.E [R25+0x17e00], desc[UR16][R66.64], P4 ;  /* 0x17e0000042197fae */ /* 0x000fe2000a121850 */
[----:B------:R-:W-:Y:S01]  /*6ce0*/  ISETP.NE.U32.AND P4, PT, R26, RZ, PT ;  /* 0x000000ff1a00720c */ /* 0x000fe20003f85070 */
[C---:B------:R-:W-:Y:S02]  /*6cf0*/  IMAD.WIDE R76, R6.reuse, 0x4, R76 ;  /* 0x00000004064c7825 */ /* 0x040fe400078e024c */
[----:B------:R-:W0:Y:S02]  /*6d00*/  LDGDEPBAR ;  /* 0x00000000000079af */ /* 0x000e240000000000 */
[C---:B------:R-:W-:Y:S01]  /*6d10*/  IMAD.WIDE R78, R6.reuse, 0x4, R78 ;  /* 0x00000004064e7825 */ /* 0x040fe200078e024e */
[----:B------:R-:W-:Y:S03]  /*6d20*/  BAR.SYNC.DEFER_BLOCKING 0x0 ;  /* 0x0000000000007b1d */ /* 0x000fe60000010000 */
[----:B------:R-:W-:-:S04]  /*6d30*/  IMAD.WIDE R80, R6, 0x4, R80 ;  /* 0x0000000406507825 */ /* 0x000fc800078e0250 */
[C---:B------:R-:W-:Y:S01]  /*6d40*/  IMAD.WIDE R82, R6.reuse, 0x4, R82 ;  /* 0x0000000406527825 */ /* 0x040fe200078e0252 */
[----:B------:R-:W2:Y:S03]  /*6d50*/  S2R R249, SR_TID.X ;  /* 0x0000000000f97919 */ /* 0x000ea60000002100 */
[C---:B------:R-:W-:Y:S01]  /*6d60*/  IMAD.WIDE R84, R6.reuse, 0x4, R84 ;  /* 0x0000000406547825 */ /* 0x040fe200078e0254 */
[----:B------:R-:W3:Y:S03]  /*6d70*/  S2R R215, SR_TID.X ;  /* 0x0000000000d77919 */ /* 0x000ee60000002100 */
[----:B------:R-:W-:-:S04]  /*6d80*/  IMAD.WIDE R86, R6, 0x4, R86 ;  /* 0x0000000406567825 */ /* 0x000fc800078e0256 */
[----:B------:R-:W-:-:S04]  /*6d90*/  IMAD.WIDE R116, R6, 0x4, R116 ;  /* 0x0000000406747825 */ /* 0x000fc800078e0274 */
[----:B------:R-:W-:Y:S01]  /*6da0*/  IMAD.WIDE R118, R6, 0x4, R118 ;  /* 0x0000000406767825 */ /* 0x000fe200078e0276 */
[----:B------:R-:W-:Y:S01]  /*6db0*/  @!PT LDS RZ, [RZ] ;  /* 0x00000000fffff984 */ /* 0x000fe20000000800 */
[----:B------:R-:W-:Y:S01]  /*6dc0*/  @!PT LDS RZ, [RZ] ;  /* 0x00000000fffff984 */ /* 0x000fe20000000800 */
[----:B------:R-:W-:Y:S01]  /*6dd0*/  @!PT LDS RZ, [RZ] ;  /* 0x00000000fffff984 */ /* 0x000fe20000000800 */
[----:B------:R-:W-:Y:S01]  /*6de0*/  LDGSTS.E [R28+0x2c000], desc[UR16][R68.64], P6 ;  /* 0x2c000000441c7fae */ /* 0x000fe2000b121850 */
[----:B------:R-:W-:Y:S02]  /*6df0*/  ISETP.NE.U32.AND P6, PT, R24, RZ, PT ;  /* 0x000000ff1800720c */ /* 0x000fe40003fc5070 */
[C---:B------:R-:W-:Y:S01]  /*6e00*/  IMAD.WIDE R120, R6.reuse, 0x4, R120 ;  /* 0x0000000406787825 */ /* 0x040fe200078e0278 */
[----:B------:R-:W-:Y:S01]  /*6e10*/  SEL R24, RZ, 0x4, P5 ;  /* 0x00000004ff187807 */ /* 0x000fe20002800000 */
[----:B------:R-:W-:Y:S01]  /*6e20*/  LDGSTS.E [R28+0x2c008], desc[UR16][R70.64], P0 ;  /* 0x2c008000461c7fae */ /* 0x000fe20008121850 */
[----:B------:R-:W-:Y:S01]  /*6e30*/  ISETP.GE.AND P0, PT, R189, UR4, PT ;  /* 0x00000004bd007c0c */ /* 0x000fe2000bf06270 */
[----:B------:R-:W-:Y:S01]  /*6e40*/  IMAD.WIDE R122, R6, 0x4, R122 ;  /* 0x00000004067a7825 */ /* 0x000fe200078e027a */
[----:B------:R-:W-:Y:S01]  /*6e50*/  SEL R24, R24, RZ, P2 ;  /* 0x000000ff18187207 */ /* 0x000fe20001000000 */
[----:B------:R-:W-:Y:S01]  /*6e60*/  LDGSTS.E [R29+0x2c000], desc[UR16][R72.64], P1 ;  /* 0x2c000000481d7fae */ /* 0x000fe20008921850 */
[----:B------:R-:W-:Y:S01]  /*6e70*/  ISETP.GE.AND P5, PT, R188, UR4, PT ;  /* 0x00000004bc007c0c */ /* 0x000fe2000bfa6270 */
[----:B-1----:R-:W-:Y:S01]  /*6e80*/  IMAD.WIDE R124, R6, 0x4, R124 ;  /* 0x00000004067c7825 */ /* 0x002fe200078e027c */
[----:B------:R-:W-:Y:S01]  /*6e90*/  SEL R26, RZ, 0x4, P0 ;  /* 0x00000004ff1a7807 */ /* 0x000fe20000000000 */
[----:B------:R1:W-:Y:S01]  /*6ea0*/  LDGSTS.E [R29+0x2c008], desc[UR16][R74.64], P3 ;  /* 0x2c0080004a1d7fae */ /* 0x0003e20009921850 */
[----:B------:R-:W-:Y:S01]  /*6eb0*/  ISETP.NE.U32.AND P0, PT, R24, RZ, PT ;  /* 0x000000ff1800720c */ /* 0x000fe20003f05070 */
[----:B------:R-:W-:Y:S01]  /*6ec0*/  IMAD.WIDE R126, R6, 0x4, R126 ;  /* 0x00000004067e7825 */ /* 0x000fe200078e027e */
[----:B------:R-:W-:Y:S01]  /*6ed0*/  SEL R26, R26, RZ, P2 ;  /* 0x000000ff1a1a7207 */ /* 0x000fe20001000000 */
[----:B------:R-:W-:Y:S01]  /*6ee0*/  LDGSTS.E [R30+0x2c000], desc[UR16][R76.64], P4 ;  /* 0x2c0000004c1e7fae */ /* 0x000fe2000a121850 */
[----:B------:R-:W-:Y:S01]  /*6ef0*/  SEL R24, RZ, 0x4, P5 ;  /* 0x00000004ff187807 */ /* 0x000fe20002800000 */
[----:B------:R-:W-:Y:S01]  /*6f00*/  IMAD.WIDE R128, R5, 0x4, R128 ;  /* 0x0000000405807825 */ /* 0x000fe200078e0280 */
[----:B------:R-:W-:Y:S01]  /*6f10*/  ISETP.GE.AND P3, PT, R187, UR4, PT ;  /* 0x00000004bb007c0c */ /* 0x000fe2000bf66270 */
[----:B------:R-:W-:Y:S01]  /*6f20*/  LDGSTS.E [R30+0x2c008], desc[UR16][R78.64], P6 ;  /* 0x2c0080004e1e7fae */ /* 0x000fe2000b121850 */
[----:B------:R-:W-:Y:S01]  /*6f30*/  ISETP.NE.U32.AND P1, PT, R26, RZ, PT ;  /* 0x000000ff1a00720c */ /* 0x000fe20003f25070 */
[----:B------:R-:W-:Y:S01]  /*6f40*/  IMAD.WIDE R132, R5, 0x4, R132 ;  /* 0x0000000405847825 */ /* 0x000fe200078e0284 */
[----:B------:R-:W-:-:S02]  /*6f50*/  SEL R24, R24, RZ, P2 ;  /* 0x000000ff18187207 */ /* 0x000fc40001000000 */
[----:B-1----:R-:W-:Y:S02]  /*6f60*/  CS2R R28, SRZ ;  /* 0x00000000001c7805 */ /* 0x002fe4000001ff00 */
[----:B------:R-:W-:Y:S01]  /*6f70*/  ISETP.GE.AND P5, PT, R201, UR4, PT ;  /* 0x00000004c9007c0c */ /* 0x000fe2000bfa6270 */
[----:B------:R-:W-:Y:S01]  /*6f80*/  LDGSTS.E [R31+0x2c000], desc[UR16][R80.64], P0 ;  /* 0x2c000000501f7fae */ /* 0x000fe20008121850 */
[----:B------:R-:W-:Y:S01]  /*6f90*/  SEL R26, RZ, 0x4, P3 ;  /* 0x00000004ff1a7807 */ /* 0x000fe20001800000 */
[C---:B------:R-:W-:Y:S01]  /*6fa0*/  IMAD.WIDE R136, R5.reuse, 0x4, R136 ;  /* 0x0000000405887825 */ /* 0x040fe200078e0288 */
[----:B------:R-:W-:Y:S02]  /*6fb0*/  ISETP.NE.U32.AND P3, PT, R24, RZ, PT ;  /* 0x000000ff1800720c */ /* 0x000fe40003f65070 */
[----:B------:R-:W-:Y:S02]  /*6fc0*/  CS2R R68, SRZ ;  /* 0x0000000000447805 */ /* 0x000fe4000001ff00 */
[----:B------:R-:W-:Y:S01]  /*6fd0*/  SEL R24, RZ, 0x4, P5 ;  /* 0x00000004ff187807 */ /* 0x000fe20002800000 */
[C---:B------:R-:W-:Y:S01]  /*6fe0*/  IMAD.WIDE R140, R5.reuse, 0x4, R140 ;  /* 0x00000004058c7825 */ /* 0x040fe200078e028c */
[----:B------:R-:W-:Y:S01]  /*6ff0*/  SEL R26, R26, RZ, P2 ;  /* 0x000000ff1a1a7207 */ /* 0x000fe20001000000 */
[----:B------:R1:W-:Y:S01]  /*7000*/  LDGSTS.E [R31+0x2c008], desc[UR16][R82.64], P1 ;  /* 0x2c008000521f7fae */ /* 0x0003e20008921850 */
[----:B------:R-:W-:Y:S01]  /*7010*/  ISETP.GE.AND P5, PT, R200, UR4, PT ;  /* 0x00000004c8007c0c */ /* 0x000fe2000bfa6270 */
[----:B------:R-:W-:Y:S01]  /*7020*/  IMAD.WIDE R144, R5, 0x4, R144 ;  /* 0x0000000405907825 */ /* 0x000fe200078e0290 */
[----:B------:R-:W-:-:S02]  /*7030*/  ISETP.NE.U32.AND P4, PT, R26, RZ, PT ;  /* 0x000000ff1a00720c */ /* 0x000fc40003f85070 */
[----:B------:R-:W-:Y:S02]  /*7040*/  CS2R R70, SRZ ;  /* 0x0000000000467805 */ /* 0x000fe4000001ff00 */
[----:B------:R-:W-:Y:S01]  /*7050*/  SEL R24, R24, RZ, P2 ;  /* 0x000000ff18187207 */ /* 0x000fe20001000000 */
[----:B------:R-:W-:Y:S01]  /*7060*/  IMAD.WIDE R148, R5, 0x4, R148 ;  /* 0x0000000405947825 */ /* 0x000fe200078e0294 */
[----:B------:R-:W-:Y:S01]  /*7070*/  SEL R26, RZ, 0x4, P5 ;  /* 0x00000004ff1a7807 */ /* 0x000fe20002800000 */
[----:B------:R-:W-:Y:S01]  /*7080*/  LDGSTS.E [R32+0x2c000], desc[UR16][R84.64], P3 ;  /* 0x2c00000054207fae */ /* 0x000fe20009921850 */
[----:B------:R-:W-:Y:S01]  /*7090*/  ISETP.GE.AND P6, PT, R199, UR4, PT ;  /* 0x00000004c7007c0c */ /* 0x000fe2000bfc6270 */
[----:B------:R-:W-:Y:S01]  /*70a0*/  IMAD.WIDE R154, R5, 0x4, R154 ;  /* 0x00000004059a7825 */ /* 0x000fe200078e029a */
[----:B------:R-:W-:Y:S02]  /*70b0*/  ISETP.NE.U32.AND P5, PT, R24, RZ, PT ;  /* 0x000000ff1800720c */ /* 0x000fe40003fa5070 */
[----:B-1----:R-:W-:-:S02]  /*70c0*/  CS2R R30, SRZ ;  /* 0x00000000001e7805 */ /* 0x002fc4000001ff00 */
[----:B------:R-:W-:Y:S01]  /*70d0*/  SEL R26, R26, RZ, P2 ;  /* 0x000000ff1a1a7207 */ /* 0x000fe20001000000 */
[C---:B------:R-:W-:Y:S01]  /*70e0*/  IMAD.WIDE R158, R5.reuse, 0x4, R158 ;  /* 0x00000004059e7825 */ /* 0x040fe200078e029e */
[----:B------:R-:W-:Y:S01]  /*70f0*/  SEL R24, RZ, 0x4, P6 ;  /* 0x00000004ff187807 */ /* 0x000fe20003000000 */
[----:B------:R-:W-:Y:S01]  /*7100*/  LDGSTS.E [R32+0x2c008], desc[UR16][R86.64], P4 ;  /* 0x2c00800056207fae */ /* 0x000fe2000a121850 */
[----:B------:R-:W-:Y:S01]  /*7110*/  ISETP.GE.AND P1, PT, R198, UR4, PT ;  /* 0x00000004c6007c0c */ /* 0x000fe2000bf26270 */
[C---:B------:R-:W-:Y:S01]  /*7120*/  IMAD.WIDE R36, R5.reuse, 0x4, R36 ;  /* 0x0000000405247825 */ /* 0x040fe200078e0224 */
[----:B------:R-:W-:Y:S02]  /*7130*/  ISETP.NE.U32.AND P0, PT, R26, RZ, PT ;  /* 0x000000ff1a00720c */ /* 0x000fe40003f05070 */
[----:B------:R-:W-:Y:S02]  /*7140*/  CS2R R72, SRZ ;  /* 0x0000000000487805 */ /* 0x000fe4000001ff00 */
[----:B------:R-:W-:Y:S01]  /*7150*/  SEL R24, R24, RZ, P2 ;  /* 0x000000ff18187207 */ /* 0x000fe20001000000 */
[----:B------:R-:W-:Y:S01]  /*7160*/  IMAD.WIDE R40, R5, 0x4, R40 ;  /* 0x0000000405287825 */ /* 0x000fe200078e0228 */
[----:B------:R-:W-:Y:S01]  /*7170*/  ISETP.GE.AND P3, PT, R197, UR4, PT ;  /* 0x00000004c5007c0c */ /* 0x000fe2000bf66270 */
[----:B------:R-:W-:Y:S01]  /*7180*/  LDGSTS.E [R33+0x2c000], desc[UR16][R116.64], P5 ;  /* 0x2c00000074217fae */ /* 0x000fe2000a921850 */
[----:B------:R-:W-:Y:S01]  /*7190*/  SEL R26, RZ, 0x4, P1 ;  /* 0x00000004ff1a7807 */ /* 0x000fe20000800000 */
[----:B------:R-:W-:Y:S01]  /*71a0*/  IMAD.WIDE R44, R5, 0x4, R44 ;  /* 0x00000004052c7825 */ /* 0x000fe200078e022c */
[----:B--2---:R-:W-:-:S02]  /*71b0*/  LOP3.LUT R249, R249, 0x1f, RZ, 0xc0, !PT ;  /* 0x0000001ff9f97812 */ /* 0x004fc400078ec0ff */
[----:B------:R-:W-:Y:S02]  /*71c0*/  CS2R R74, SRZ ;  /* 0x00000000004a7805 */ /* 0x000fe4000001ff00 */
[----:B------:R-:W-:Y:S01]  /*71d0*/  ISETP.NE.U32.AND P1, PT, R24, RZ, PT ;  /* 0x000000ff1800720c */ /* 0x000fe20003f25070 */
[C---:B------:R-:W-:Y:S01]  /*71e0*/  IMAD.WIDE R48, R5.reuse, 0x4, R48 ;  /* 0x0000000405307825 */ /* 0x040fe200078e0230 */
[----:B------:R-:W-:Y:S01]  /*71f0*/  ISETP.GE.AND P6, PT, R196, UR4, PT ;  /* 0x00000004c4007c0c */ /* 0x000fe2000bfc6270 */
[----:B------:R1:W-:Y:S01]  /*7200*/  LDGSTS.E [R33+0x2c008], desc[UR16][R118.64], P0 ;  /* 0x2c00800076217fae */ /* 0x0003e20008121850 */
[----:B------:R-:W-:Y:S01]  /*7210*/  SEL R24, RZ, 0x4, P3 ;  /* 0x00000004ff187807 */ /* 0x000fe20001800000 */
[----:B------:R-:W-:Y:S01]  /*7220*/  IMAD.WIDE R52, R5, 0x4, R52 ;  /* 0x0000000405347825 */ /* 0x000fe200078e0234 */
[----:B------:R-:W-:Y:S02]  /*7230*/  SEL R26, R26, RZ, P2 ;  /* 0x000000ff1a1a7207 */ /* 0x000fe40001000000 */
[----:B------:R-:W-:-:S02]  /*7240*/  CS2R R76, SRZ ;  /* 0x00000000004c7805 */ /* 0x000fc4000001ff00 */
[----:B------:R-:W-:Y:S01]  /*7250*/  ISETP.GE.AND P3, PT, R249, UR4, PT ;  /* 0x00000004f9007c0c */ /* 0x000fe2000bf66270 */
[C---:B------:R-:W-:Y:S01]  /*7260*/  IMAD.WIDE R56, R5.reuse, 0x4, R56 ;  /* 0x0000000405387825 */ /* 0x040fe200078e0238 */
[----:B------:R-:W-:Y:S02]  /*7270*/  SEL R27, RZ, 0x4, P6 ;  /* 0x00000004ff1b7807 */ /* 0x000fe40003000000 */
[----:B------:R-:W-:Y:S02]  /*7280*/  CS2R R78, SRZ ;  /* 0x00000000004e7805 */ /* 0x000fe4000001ff00 */
[----:B------:R-:W-:Y:S01]  /*7290*/  ISETP.NE.U32.AND P6, PT, R26, RZ, PT ;  /* 0x000000ff1a00720c */ /* 0x000fe20003fc5070 */
[----:B------:R-:W-:Y:S01]  /*72a0*/  LDGSTS.E [R34+0x2c000], desc[UR16][R120.64], P1 ;  /* 0x2c00000078227fae */ /* 0x000fe20008921850 */
[----:B------:R-:W-:Y:S01]  /*72b0*/  SEL R26, RZ, 0x4, P3 ;  /* 0x00000004ff1a7807 */ /* 0x000fe20001800000 */
[----:B------:R-:W-:Y:S01]  /*72c0*/  IMAD.WIDE R60, R5, 0x4, R60 ;  /* 0x00000004053c7825 */ /* 0x000fe200078e023c */
[----:B------:R-:W-:-:S02]  /*72d0*/  SEL R24, R24, RZ, P2 ;  /* 0x000000ff18187207 */ /* 0x000fc40001000000 */
[----:B-1----:R-:W-:Y:S02]  /*72e0*/  CS2R R32, SRZ ;  /* 0x0000000000207805 */ /* 0x002fe4000001ff00 */
[----:B------:R-:W-:Y:S01]  /*72f0*/  SEL R27, R27, RZ, P2 ;  /* 0x000000ff1b1b7207 */ /* 0x000fe20001000000 */
[C---:B------:R-:W-:Y:S01]  /*7300*/  IMAD.WIDE R64, R5.reuse, 0x4, R64 ;  /* 0x0000000405407825 */ /* 0x040fe200078e0240 */
[----:B------:R-:W-:Y:S02]  /*7310*/  SEL R26, R26, RZ, P2 ;  /* 0x000000ff1a1a7207 */ /* 0x000fe40001000000 */
[----:B------:R-:W-:Y:S02]  /*7320*/  CS2R R80, SRZ ;  /* 0x0000000000507805 */ /* 0x000fe4000001ff00 */
[----:B------:R-:W-:Y:S01]  /*7330*/  ISETP.NE.U32.AND P3, PT, R24, RZ, PT ;  /* 0x000000ff1800720c */ /* 0x000fe20003f65070 */
[----:B------:R-:W-:Y:S01]  /*7340*/  IMAD.WIDE R130, R5, 0x4, R130 ;  /* 0x0000000405827825 */ /* 0x000fe200078e0282 */
[----:B------:R-:W-:Y:S01]  /*7350*/  ISETP.NE.U32.AND P2, PT, R27, RZ, PT ;  /* 0x000000ff1b00720c */ /* 0x000fe20003f45070 */
[----:B------:R-:W-:Y:S01]  /*7360*/  LDGSTS.E [R34+0x2c008], desc[UR16][R122.64], P6 ;  /* 0x2c0080007a227fae */ /* 0x000fe2000b121850 */
[----:B------:R-:W-:Y:S01]  /*7370*/  ISETP.NE.U32.AND P4, PT, R26, RZ, PT ;  /* 0x000000ff1a00720c */ /* 0x000fe20003f85070 */
[----:B------:R-:W-:Y:S01]  /*7380*/  IMAD.WIDE R134, R5, 0x4, R134 ;  /* 0x0000000405867825 */ /* 0x000fe200078e0286 */
[----:B------:R-:W-:-:S02]  /*7390*/  ISETP.GE.AND P0, PT, R3, 0x20, PT ;  /* 0x000000200300780c */ /* 0x000fc40003f06270 */
[----:B------:R-:W-:Y:S02]  /*73a0*/  CS2R R26, SRZ ;  /* 0x00000000001a7805 */ /* 0x000fe4000001ff00 */
[----:B------:R-:W-:Y:S01]  /*73b0*/  CS2R R82, SRZ ;  /* 0x0000000000527805 */ /* 0x000fe2000001ff00 */
[C---:B------:R-:W-:Y:S01]  /*73c0*/  IMAD.WIDE R138, R5.reuse, 0x4, R138 ;  /* 0x00000004058a7825 */ /* 0x040fe200078e028a */
[----:B------:R-:W-:Y:S02]  /*73d0*/  CS2R R84, SRZ ;  /* 0x0000000000547805 */ /* 0x000fe4000001ff00 */
[----:B------:R-:W-:Y:S01]  /*73e0*/  CS2R R86, SRZ ;  /* 0x0000000000567805 */ /* 0x000fe2000001ff00 */
[----:B------:R-:W-:Y:S01]  /*73f0*/  LDGSTS.E [R35+0x2c000], desc[UR16][R124.64], P3 ;  /* 0x2c0000007c237fae */ /* 0x000fe20009921850 */
[----:B------:R-:W-:-:S03]  /*7400*/  IMAD.WIDE R142, R5, 0x4, R142 ;  /* 0x00000004058e7825 */ /* 0x000fc600078e028e */
[----:B------:R1:W-:Y:S01]  /*7410*/  LDGSTS.E [R35+0x2c008], desc[UR16][R126.64], P2 ;  /* 0x2c0080007e237fae */ /* 0x0003e20009121850 */
[----:B------:R-:W-:-:S03]  /*7420*/  IMAD.WIDE R146, R5, 0x4, R146 ;  /* 0x0000000405927825 */ /* 0x000fc600078e0292 */
[----:B------:R-:W0:Y:S01]  /*7430*/  LDGDEPBAR ;  /* 0x00000000000079af */ /* 0x000e220000000000 */
[----:B------:R-:W-:-:S03]  /*7440*/  IMAD.WIDE R150, R5, 0x4, R150 ;  /* 0x0000000405967825 */ /* 0x000fc600078e0296 */
[----:B------:R-:W-:Y:S01]  /*7450*/  LDGSTS.E [R162+0x18000], desc[UR16][R128.64], P4 ;  /* 0x1800000080a27fae */ /* 0x000fe2000a121850 */
[----:B------:R-:W-:-:S03]  /*7460*/  IMAD.WIDE R156, R5, 0x4, R156 ;  /* 0x00000004059c7825 */ /* 0x000fc600078e029c */
[----:B------:R-:W-:Y:S01]  /*7470*/  LDGSTS.E [R162+0x18400], desc[UR16][R132.64], P4 ;  /* 0x1840000084a27fae */ /* 0x000fe2000a121850 */
[C---:B------:R-:W-:Y:S01]  /*7480*/  IMAD.WIDE R160, R5.reuse, 0x4, R160 ;  /* 0x0000000405a07825 */ /* 0x040fe200078e02a0 */
[----:B-1----:R-:W-:Y:S02]  /*7490*/  CS2R R34, SRZ ;  /* 0x0000000000227805 */ /* 0x002fe4000001ff00 */
        /* <DEDUP_REMOVED lines=12> */
[----:B------:R1:W-:Y:S01]  /*7560*/  LDGSTS.E [R162+0x1a000], desc[UR16][R36.64], P4 ;  /* 0x1a00000024a27fae */ /* 0x0003e2000a121850 */
[----:B------:R-:W-:-:S03]  /*7570*/  IMAD.WIDE R62, R5, 0x4, R62 ;  /* 0x00000004053e7825 */ /* 0x000fc600078e023e */
[----:B------:R2:W-:Y:S01]  /*7580*/  LDGSTS.E [R162+0x1a400], desc[UR16][R40.64], P4 ;  /* 0x1a40000028a27fae */ /* 0x0005e2000a121850 */
[----:B------:R-:W-:-:S03]  /*7590*/  IMAD.WIDE R66, R5, 0x4, R66 ;  /* 0x0000000405427825 */ /* 0x000fc600078e0242 */
[----:B------:R4:W-:Y:S01]  /*75a0*/  LDGSTS.E [R162+0x1a800], desc[UR16][R44.64], P4 ;  /* 0x1a8000002ca27fae */ /* 0x0009e2000a121850 */
[C---:B---3--:R-:W-:Y:S02]  /*75b0*/  IMAD.SHL.U32 R214, R215.reuse, 0x8, RZ ;  /* 0x00000008d7d67824 */ /* 0x048fe400078e00ff */
[C---:B------:R-:W-:Y:S01]  /*75c0*/  IMAD.SHL.U32 R203, R215.reuse, 0x80, RZ ;  /* 0x00000080d7cb7824 */ /* 0x040fe200078e00ff */
[----:B------:R3:W-:Y:S01]  /*75d0*/  LDGSTS.E [R162+0x1ac00], desc[UR16][R48.64], P4 ;  /* 0x1ac0000030a27fae */ /* 0x0007e2000a121850 */
[----:B-1----:R-:W-:Y:S01]  /*75e0*/  CS2R R36, SRZ ;  /* 0x0000000000247805 */ /* 0x002fe2000001ff00 */
[----:B------:R-:W-:Y:S01]  /*75f0*/  IMAD.SHL.U32 R216, R215, 0x10, RZ ;  /* 0x00000010d7d87824 */ /* 0x000fe200078e00ff */
[----:B------:R-:W-:Y:S01]  /*7600*/  LOP3.LUT R214, R214, 0x380, RZ, 0xc0, !PT ;  /* 0x00000380d6d67812 */ /* 0x000fe200078ec0ff */
[----:B------:R1:W-:Y:S01]  /*7610*/  LDGSTS.E [R162+0x1b000], desc[UR16][R52.64], P4 ;  /* 0x1b00000034a27fae */ /* 0x0003e2000a121850 */
[----:B--2---:R-:W-:Y:S02]  /*7620*/  CS2R R40, SRZ ;  /* 0x0000000000287805 */ /* 0x004fe4000001ff00 */
[----:B------:R-:W-:Y:S01]  /*7630*/  LOP3.LUT R203, R203, 0x400, RZ, 0xc0, !PT ;  /* 0x00000400cbcb7812 */ /* 0x000fe200078ec0ff */
[----:B------:R2:W-:Y:S01]  /*7640*/  LDGSTS.E [R162+0x1b400], desc[UR16][R56.64], P4 ;  /* 0x1b40000038a27fae */ /* 0x0005e2000a121850 */
[----:B----4-:R-:W-:-:S03]  /*7650*/  CS2R R44, SRZ ;  /* 0x00000000002c7805 */ /* 0x010fc6000001ff00 */
[----:B------:R4:W-:Y:S01]  /*7660*/  LDGSTS.E [R162+0x1b800], desc[UR16][R60.64], P4 ;  /* 0x1b8000003ca27fae */ /* 0x0009e2000a121850 */
[----:B---3--:R-:W-:-:S03]  /*7670*/  CS2R R48, SRZ ;  /* 0x0000000000307805 */ /* 0x008fc6000001ff00 */
[----:B------:R3:W-:Y:S01]  /*7680*/  LDGSTS.E [R162+0x1bc00], desc[UR16][R64.64], P4 ;  /* 0x1bc0000040a27fae */ /* 0x0007e2000a121850 */
[----:B-1----:R-:W-:-:S03]  /*7690*/  CS2R R52, SRZ ;  /* 0x0000000000347805 */ /* 0x002fc6000001ff00 */
[----:B------:R-:W-:Y:S01]  /*76a0*/  LDGSTS.E [R25+0x18200], desc[UR16][R130.64], P4 ;  /* 0x1820000082197fae */ /* 0x000fe2000a121850 */
[----:B--2---:R-:W-:-:S03]  /*76b0*/  CS2R R56, SRZ ;  /* 0x0000000000387805 */ /* 0x004fc6000001ff00 */
[----:B------:R-:W-:Y:S01]  /*76c0*/  LDGSTS.E [R25+0x18600], desc[UR16][R134.64], P4 ;  /* 0x1860000086197fae */ /* 0x000fe2000a121850 */
[----:B----4-:R-:W-:-:S03]  /*76d0*/  CS2R R60, SRZ ;  /* 0x00000000003c7805 */ /* 0x010fc6000001ff00 */
[----:B------:R-:W-:Y:S01]  /*76e0*/  LDGSTS.E [R25+0x18a00], desc[UR16][R138.64], P4 ;  /* 0x18a000008a197fae */ /* 0x000fe2000a121850 */
[----:B---3--:R-:W-:-:S03]  /*76f0*/  CS2R R64, SRZ ;  /* 0x0000000000407805 */ /* 0x008fc6000001ff00 */
[----:B------:R-:W-:Y:S04]  /*7700*/  LDGSTS.E [R25+0x18e00], desc[UR16][R142.64], P4 ;  /* 0x18e000008e197fae */ /* 0x000fe8000a121850 */
[----:B------:R-:W-:Y:S04]  /*7710*/  LDGSTS.E [R25+0x19200], desc[UR16][R146.64], P4 ;  /* 0x1920000092197fae */ /* 0x000fe8000a121850 */
[----:B------:R-:W-:Y:S04]  /*7720*/  LDGSTS.E [R25+0x19600], desc[UR16][R150.64], P4 ;  /* 0x1960000096197fae */ /* 0x000fe8000a121850 */
[----:B------:R-:W-:Y:S04]  /*7730*/  LDGSTS.E [R25+0x19a00], desc[UR16][R156.64], P4 ;  /* 0x19a000009c197fae */ /* 0x000fe8000a121850 */
[----:B------:R-:W-:Y:S04]  /*7740*/  LDGSTS.E [R25+0x19e00], desc[UR16][R160.64], P4 ;  /* 0x19e00000a0197fae */ /* 0x000fe8000a121850 */
[----:B------:R1:W-:Y:S04]  /*7750*/  LDGSTS.E [R25+0x1a200], desc[UR16][R38.64], P4 ;  /* 0x1a20000026197fae */ /* 0x0003e8000a121850 */
[----:B------:R2:W-:Y:S04]  /*7760*/  LDGSTS.E [R25+0x1a600], desc[UR16][R42.64], P4 ;  /* 0x1a6000002a197fae */ /* 0x0005e8000a121850 */
[----:B------:R3:W-:Y:S04]  /*7770*/  LDGSTS.E [R25+0x1aa00], desc[UR16][R46.64], P4 ;  /* 0x1aa000002e197fae */ /* 0x0007e8000a121850 */
[----:B------:R4:W-:Y:S01]  /*7780*/  LDGSTS.E [R25+0x1ae00], desc[UR16][R50.64], P4 ;  /* 0x1ae0000032197fae */ /* 0x0009e2000a121850 */
[----:B-1----:R-:W-:-:S03]  /*7790*/  CS2R R38, SRZ ;  /* 0x0000000000267805 */ /* 0x002fc6000001ff00 */
[----:B------:R1:W-:Y:S01]  /*77a0*/  LDGSTS.E [R25+0x1b200], desc[UR16][R54.64], P4 ;  /* 0x1b20000036197fae */ /* 0x0003e2000a121850 */
[----:B--2---:R-:W-:-:S03]  /*77b0*/  CS2R R42, SRZ ;  /* 0x00000000002a7805 */ /* 0x004fc6000001ff00 */
[----:B------:R2:W-:Y:S01]  /*77c0*/  LDGSTS.E [R25+0x1b600], desc[UR16][R58.64], P4 ;  /* 0x1b6000003a197fae */ /* 0x0005e2000a121850 */
[----:B---3--:R-:W-:-:S03]  /*77d0*/  CS2R R46, SRZ ;  /* 0x00000000002e7805 */ /* 0x008fc6000001ff00 */
[----:B------:R3:W-:Y:S01]  /*77e0*/  LDGSTS.E [R25+0x1ba00], desc[UR16][R62.64], P4 ;  /* 0x1ba000003e197fae */ /* 0x0007e2000a121850 */
[----:B----4-:R-:W-:-:S03]  /*77f0*/  CS2R R50, SRZ ;  /* 0x0000000000327805 */ /* 0x010fc6000001ff00 */
[----:B------:R4:W-:Y:S01]  /*7800*/  LDGSTS.E [R25+0x1be00], desc[UR16][R66.64], P4 ;  /* 0x1be0000042197fae */ /* 0x0009e2000a121850 */
[----:B-1----:R-:W-:-:S03]  /*7810*/  CS2R R54, SRZ ;  /* 0x0000000000367805 */ /* 0x002fc6000001ff00 */
[----:B------:R-:W0:Y:S01]  /*7820*/  LDGDEPBAR ;  /* 0x00000000000079af */ /* 0x000e220000000000 */
[----:B--2---:R-:W-:Y:S02]  /*7830*/  CS2R R58, SRZ ;  /* 0x00000000003a7805 */ /* 0x004fe4000001ff00 */
[----:B---3--:R-:W-:Y:S02]  /*7840*/  CS2R R62, SRZ ;  /* 0x00000000003e7805 */ /* 0x008fe4000001ff00 */
[----:B----4-:R-:W-:Y:S02]  /*7850*/  CS2R R24, SRZ ;  /* 0x0000000000187805 */ /* 0x010fe4000001ff00 */
[----:B------:R-:W-:Y:S01]  /*7860*/  CS2R R66, SRZ ;  /* 0x0000000000427805 */ /* 0x000fe2000001ff00 */
[----:B------:R-:W-:Y:S06]  /*7870*/  @!P0 BRA `(.L_x_0) ;  /* 0x00000020004c8947 */ /* 0x000fec0003800000 */
[----:B------:R-:W2:Y:S01]  /*7880*/  LDL.LU R249, [R1] ;  /* 0x0000000001f97983 */ /* 0x000ea20000300800 */
[----:B-----5:R-:W-:Y:S01]  /*7890*/  SHF.R.S32.HI R120, RZ, 0x1f, R2 ;  /* 0x0000001fff787819 */ /* 0x020fe20000011402 */
[----:B------:R-:W-:Y:S01]  /*78a0*/  IMAD R25, R197, R114, RZ ;  /* 0x00000072c5197224 */ /* 0x000fe200078e02ff */
[----:B------:R-:W-:Y:S01]  /*78b0*/  IADD3 R180, P3, R2, R112, RZ ;  /* 0x0000007002b47210 */ /* 0x000fe20007f7e0ff */
[-C--:B------:R-:W-:Y:S01]  /*78c0*/  IMAD R151, R198, R114.reuse, RZ ;  /* 0x00000072c6977224 */ /* 0x080fe200078e02ff */
[----:B------:R-:W-:Y:S01]  /*78d0*/  IADD3 R182, P4, R2, R113, RZ ;  /* 0x0000007102b67210 */ /* 0x000fe20007f9e0ff */
[----:B------:R-:W-:Y:S01]  /*78e0*/  IMAD R165, R199, R114, RZ ;  /* 0x00000072c7a57224 */ /* 0x000fe200078e02ff */
[----:B------:R-:W-:Y:S02]  /*78f0*/  LEA.HI.X.SX32 R181, R112, R120, 0x1, P3 ;  /* 0x0000007870b57211 */ /* 0x000fe400018f0eff */
[----:B------:R-:W-:Y:S02]  /*7900*/  CS2R R26, SRZ ;  /* 0x00000000001a7805 */ /* 0x000fe4000001ff00 */
[----:B------:R-:W-:-:S02]  /*7910*/  IADD3 R176, P1, R2, R110, RZ ;  /* 0x0000006e02b07210 */ /* 0x000fc40007f3e0ff */
[----:B------:R-:W-:Y:S02]  /*7920*/  CS2R R28, SRZ ;  /* 0x00000000001c7805 */ /* 0x000fe4000001ff00 */
[C---:B------:R-:W-:Y:S02]  /*7930*/  IADD3 R170, P5, R2.reuse, R107, RZ ;  /* 0x0000006b02aa7210 */ /* 0x040fe40007fbe0ff */
[----:B------:R-:W-:Y:S02]  /*7940*/  CS2R R30, SRZ ;  /* 0x00000000001e7805 */ /* 0x000fe4000001ff00 */
[C---:B------:R-:W-:Y:S02]  /*7950*/  IADD3 R206, P3, R2.reuse, R105, RZ ;  /* 0x0000006902ce7210 */ /* 0x040fe40007f7e0ff */
[----:B------:R-:W-:Y:S02]  /*7960*/  CS2R R32, SRZ ;  /* 0x0000000000207805 */ /* 0x000fe4000001ff00 */
[----:B------:R-:W-:-:S02]  /*7970*/  IADD3 R178, P2, R2, R111, RZ ;  /* 0x0000006f02b27210 */ /* 0x000fc40007f5e0ff */
[----:B------:R-:W-:Y:S02]  /*7980*/  CS2R R34, SRZ ;  /* 0x0000000000227805 */ /* 0x000fe4000001ff00 */
[-C--:B------:R-:W-:Y:S02]  /*7990*/  LEA.HI.X.SX32 R183, R113, R120.reuse, 0x1, P4 ;  /* 0x0000007871b77211 */ /* 0x080fe400020f0eff */
[----:B------:R-:W-:Y:S02]  /*79a0*/  CS2R R36, SRZ ;  /* 0x0000000000247805 */ /* 0x000fe4000001ff00 */
[-C--:B------:R-:W-:Y:S02]  /*79b0*/  LEA.HI.X.SX32 R177, R110, R120.reuse, 0x1, P1 ;  /* 0x000000786eb17211 */ /* 0x080fe400008f0eff */
[----:B------:R-:W-:Y:S02]  /*79c0*/  CS2R R38, SRZ ;  /* 0x0000000000267805 */ /* 0x000fe4000001ff00 */
[----:B------:R-:W-:-:S02]  /*79d0*/  LEA.HI.X.SX32 R171, R107, R120, 0x1, P5 ;  /* 0x000000786bab7211 */ /* 0x000fc400028f0eff */
[----:B------:R-:W-:Y:S02]  /*79e0*/  CS2R R40, SRZ ;  /* 0x0000000000287805 */ /* 0x000fe4000001ff00 */
[----:B------:R-:W-:Y:S02]  /*79f0*/  LEA.HI.X.SX32 R167, R105, R120, 0x1, P3 ;  /* 0x0000007869a77211 */ /* 0x000fe400018f0eff */
[----:B------:R-:W-:Y:S02]  /*7a00*/  CS2R R42, SRZ ;  /* 0x00000000002a7805 */ /* 0x000fe4000001ff00 */
[C---:B------:R-:W-:Y:S02]  /*7a10*/  IADD3 R172, P6, R2.reuse, R108, RZ ;  /* 0x0000006c02ac7210 */ /* 0x040fe40007fde0ff */
[----:B------:R-:W-:Y:S02]  /*7a20*/  CS2R R44, SRZ ;  /* 0x00000000002c7805 */ /* 0x000fe4000001ff00 */
[----:B------:R-:W-:-:S02]  /*7a30*/  IADD3 R168, P4, R2, R106, RZ ;  /* 0x0000006a02a87210 */ /* 0x000fc40007f9e0ff */
[----:B------:R-:W-:Y:S02]  /*7a40*/  CS2R R46, SRZ ;  /* 0x00000000002e7805 */ /* 0x000fe4000001ff00 */
[----:B------:R-:W-:Y:S02]  /*7a50*/  LEA.HI.X.SX32 R179, R111, R120, 0x1, P2 ;  /* 0x000000786fb37211 */ /* 0x000fe400010f0eff */
[----:B------:R-:W-:Y:S02]  /*7a60*/  CS2R R48, SRZ ;  /* 0x0000000000307805 */ /* 0x000fe4000001ff00 */
[C---:B------:R-:W-:Y:S02]  /*7a70*/  IADD3 R204, P1, R2.reuse, R103, RZ ;  /* 0x0000006702cc7210 */ /* 0x040fe40007f3e0ff */
        /* <DEDUP_REMOVED lines=15> */
[-C--:B------:R-:W-:Y:S02]  /*7b70*/  LEA.HI.X.SX32 R209, R100, R120.reuse, 0x1, P5 ;  /* 0x0000007864d17211 */ /* 0x080fe400028f0eff */
[----:B------:R-:W-:Y:S02]  /*7b80*/  CS2R R66, SRZ ;  /* 0x0000000000427805 */ /* 0x000fe4000001ff00 */
[----:B------:R-:W-:Y:S02]  /*7b90*/  LEA.HI.X.SX32 R207, R98, R120, 0x1, P3 ;  /* 0x0000007862cf7211 */ /* 0x000fe400018f0eff */
[----:B------:R-:W-:Y:S02]  /*7ba0*/  CS2R R68, SRZ ;  /* 0x0000000000447805 */ /* 0x000fe4000001ff00 */
[----:B------:R-:W-:-:S02]  /*7bb0*/  IADD3 R163, P6, R2, R101, RZ ;  /* 0x0000006502a37210 */ /* 0x000fc40007fde0ff */
[----:B------:R-:W-:Y:S02]  /*7bc0*/  CS2R R70, SRZ ;  /* 0x0000000000467805 */ /* 0x000fe4000001ff00 */
[----:B------:R-:W-:Y:S02]  /*7bd0*/  IADD3 R159, P4, R2, R99, RZ ;  /* 0x00000063029f7210 */ /* 0x000fe40007f9e0ff */
[----:B------:R-:W-:Y:S02]  /*7be0*/  CS2R R72, SRZ ;  /* 0x0000000000487805 */ /* 0x000fe4000001ff00 */
[----:B------:R-:W-:Y:S02]  /*7bf0*/  LEA.HI.X.SX32 R213, R104, R120, 0x1, P2 ;  /* 0x0000007868d57211 */ /* 0x000fe400010f0eff */
[----:B------:R-:W-:Y:S02]  /*7c00*/  CS2R R74, SRZ ;  /* 0x00000000004a7805 */ /* 0x000fe4000001ff00 */
[----:B------:R-:W-:-:S02]  /*7c10*/  IADD3 R100, P5, R2, R93, RZ ;  /* 0x0000005d02647210 */ /* 0x000fc40007fbe0ff */
[----:B------:R-:W-:Y:S02]  /*7c20*/  CS2R R76, SRZ ;  /* 0x00000000004c7805 */ /* 0x000fe4000001ff00 */
[C---:B------:R-:W-:Y:S02]  /*7c30*/  IADD3 R103, P3, R2.reuse, R91, RZ ;  /* 0x0000005b02677210 */ /* 0x040fe40007f7e0ff */
[----:B------:R-:W-:Y:S02]  /*7c40*/  CS2R R78, SRZ ;  /* 0x00000000004e7805 */ /* 0x000fe4000001ff00 */
[----:B------:R-:W-:Y:S02]  /*7c50*/  LEA.HI.X.SX32 R175, R109, R120, 0x1, P0 ;  /* 0x000000786daf7211 */ /* 0x000fe400000f0eff */
[----:B------:R-:W-:Y:S02]  /*7c60*/  CS2R R80, SRZ ;  /* 0x0000000000507805 */ /* 0x000fe4000001ff00 */
[----:B------:R-:W-:-:S02]  /*7c70*/  IADD3 R108, P2, R2, R97, RZ ;  /* 0x00000061026c7210 */ /* 0x000fc40007f5e0ff */
[----:B------:R-:W-:Y:S02]  /*7c80*/  CS2R R82, SRZ ;  /* 0x0000000000527805 */ /* 0x000fe4000001ff00 */
[C---:B------:R-:W-:Y:S02]  /*7c90*/  IADD3 R202, P0, R2.reuse, R102, RZ ;  /* 0x0000006602ca7210 */ /* 0x040fe40007f1e0ff */
[----:B------:R-:W-:Y:S02]  /*7ca0*/  CS2R R84, SRZ ;  /* 0x0000000000547805 */ /* 0x000fe4000001ff00 */
[----:B------:R-:W-:Y:S02]  /*7cb0*/  IADD3 R106, P1, R2, R96, RZ ;  /* 0x00000060026a7210 */ /* 0x000fe40007f3e0ff */
[----:B------:R-:W-:Y:S02]  /*7cc0*/  CS2R R86, SRZ ;  /* 0x0000000000567805 */ /* 0x000fe4000001ff00 */
[-C--:B------:R-:W-:Y:S01]  /*7cd0*/  LEA.HI.X.SX32 R210, R101, R120.reuse, 0x1, P6 ;  /* 0x0000007865d27211 */ /* 0x080fe200030f0eff */
[----:B------:R-:W-:Y:S01]  /*7ce0*/  UIADD3 UR12, UR12, -0xe0, URZ ;  /* 0xffffff200c0c7890 */ /* 0x000fe2000fffe03f */
[-C--:B------:R-:W-:Y:S01]  /*7cf0*/  LEA.HI.X.SX32 R208, R99, R120.reuse, 0x1, P4 ;  /* 0x0000007863d07211 */ /* 0x080fe200020f0eff */
[----:B------:R-:W-:Y:S01]  /*7d00*/  UMOV UR13, 0x6 ;  /* 0x00000006000d7882 */ /* 0x000fe20000000000 */
[-C--:B------:R-:W-:Y:S01]  /*7d10*/  LEA.HI.X.SX32 R98, R93, R120.reuse, 0x1, P5 ;  /* 0x000000785d627211 */ /* 0x080fe200028f0eff */
[----:B------:R-:W-:Y:S01]  /*7d20*/  IMAD.SHL.U32 R93, R106, 0x4, RZ ;  /* 0x000000046a5d7824 */ /* 0x000fe200078e00ff */
[----:B------:R-:W-:Y:S01]  /*7d30*/  LEA.HI.X.SX32 R160, R91, R120, 0x1, P3 ;  /* 0x000000785ba07211 */ /* 0x000fe200018f0eff */
[----:B------:R-:W-:Y:S01]  /*7d40*/  IMAD.SHL.U32 R91, R108, 0x4, RZ ;  /* 0x000000046c5b7824 */ /* 0x000fe200078e00ff */
[C---:B------:R-:W-:Y:S01]  /*7d50*/  IADD3 R101, P4, R2.reuse, R92, RZ ;  /* 0x0000005c02657210 */ /* 0x040fe20007f9e0ff */
[----:B------:R-:W-:Y:S01]  /*7d60*/  UMOV UR14, 0xffffffff ;  /* 0xffffffff000e7882 */ /* 0x000fe20000000000 */
[----:B------:R-:W-:Y:S01]  /*7d70*/  LEA.HI.X.SX32 R99, R97, R120, 0x1, P2 ;  /* 0x0000007861637211 */ /* 0x000fe200010f0eff */
[----:B------:R-:W-:Y:S01]  /*7d80*/  UMOV UR4, URZ ;  /* 0x0000003f00047c82 */ /* 0x000fe20008000000 */
[----:B------:R-:W-:-:S02]  /*7d90*/  IADD3 R113, P5, R2, R22, RZ ;  /* 0x0000001602717210 */ /* 0x000fc40007fbe0ff */
[----:B------:R-:W-:Y:S02]  /*7da0*/  IADD3 R117, P3, R2, R224, RZ ;  /* 0x000000e002757210 */ /* 0x000fe40007f7e0ff */
[-C--:B------:R-:W-:Y:S02]  /*7db0*/  LEA.HI.X.SX32 R211, R102, R120.reuse, 0x1, P0 ;  /* 0x0000007866d37211 */ /* 0x080fe400000f0eff */
[----:B------:R-:W-:Y:S02]  /*7dc0*/  LEA.HI.X.SX32 R97, R96, R120, 0x1, P1 ;  /* 0x0000007860617211 */ /* 0x000fe400008f0eff */
[C---:B------:R-:W-:Y:S02]  /*7dd0*/  IADD3 R104, P0, R2.reuse, R95, RZ ;  /* 0x0000005f02687210 */ /* 0x040fe40007f1e0ff */
[C---:B------:R-:W-:Y:S02]  /*7de0*/  IADD3 R102, P6, R2.reuse, R94, RZ ;  /* 0x0000005e02667210 */ /* 0x040fe40007fde0ff */
[----:B------:R-:W-:-:S02]  /*7df0*/  IADD3 R105, P2, R2, R90, RZ ;  /* 0x0000005a02697210 */ /* 0x000fc40007f5e0ff */
[----:B------:R-:W-:Y:S02]  /*7e00*/  IADD3 R107, P1, R2, R89, RZ ;  /* 0x00000059026b7210 */ /* 0x000fe40007f3e0ff */
[----:B------:R-:W-:Y:S02]  /*7e10*/  SHF.R.S32.HI R150, RZ, 0x1f, R3 ;  /* 0x0000001fff967819 */ /* 0x000fe40000011403 */
[-C--:B------:R-:W-:Y:S02]  /*7e20*/  LEA.HI.X.SX32 R162, R92, R120.reuse, 0x1, P4 ;  /* 0x000000785ca27211 */ /* 0x080fe400020f0eff */
[-C--:B------:R-:W-:Y:S02]  /*7e30*/  LEA.HI.X.SX32 R112, R22, R120.reuse, 0x1, P5 ;  /* 0x0000007816707211 */ /* 0x080fe400028f0eff */
[----:B------:R-:W-:Y:S02]  /*7e40*/  LEA.HI.X.SX32 R116, R224, R120, 0x1, P3 ;  /* 0x00000078e0747211 */ /* 0x000fe400018f0eff */
[----:B------:R-:W-:-:S02]  /*7e50*/  IADD3 R115, P4, R2, R21, RZ ;  /* 0x0000001502737210 */ /* 0x000fc40007f9e0ff */
[----:B------:R-:W-:Y:S02]  /*7e60*/  SHF.R.S32.HI R22, RZ, 0x1f, R0 ;  /* 0x0000001fff167819 */ /* 0x000fe40000011400 */
[----:B------:R-:W-:Y:S02]  /*7e70*/  IADD3 R123, P3, R0, R20, RZ ;  /* 0x00000014007b7210 */ /* 0x000fe40007f7e0ff */
[-C--:B------:R-:W-:Y:S02]  /*7e80*/  LEA.HI.X.SX32 R95, R95, R120.reuse, 0x1, P0 ;  /* 0x000000785f5f7211 */ /* 0x080fe400000f0eff */
[-C--:B------:R-:W-:Y:S02]  /*7e90*/  LEA.HI.X.SX32 R96, R94, R120.reuse, 0x1, P6 ;  /* 0x000000785e607211 */ /* 0x080fe400030f0eff */
[-C--:B------:R-:W-:Y:S02]  /*7ea0*/  LEA.HI.X.SX32 R158, R90, R120.reuse, 0x1, P2 ;  /* 0x000000785a9e7211 */ /* 0x080fe400010f0eff */
[----:B------:R-:W-:Y:S01]  /*7eb0*/  LEA.HI.X.SX32 R155, R89, R120, 0x1, P1 ;  /* 0x00000078599b7211 */ /* 0x000fe200008f0eff */
[----:B------:R-:W-:Y:S01]  /*7ec0*/  IMAD.SHL.U32 R89, R157, 0x4, RZ ;  /* 0x000000049d597824 */ /* 0x000fe200078e00ff */
[----:B------:R-:W-:-:S02]  /*7ed0*/  IADD3 R109, P0, R2, R88, RZ ;  /* 0x00000058026d7210 */ /* 0x000fc40007f1e0ff */
[C---:B------:R-:W-:Y:S02]  /*7ee0*/  IADD3 R111, P6, R2.reuse, R23, RZ ;  /* 0x00000017026f7210 */ /* 0x040fe40007fde0ff */
[C---:B------:R-:W-:Y:S02]  /*7ef0*/  IADD3 R119, P2, R2.reuse, R225, RZ ;  /* 0x000000e102777210 */ /* 0x040fe40007f5e0ff */
[----:B------:R-:W-:Y:S02]  /*7f00*/  IADD3 R121, P1, R2, R226, RZ ;  /* 0x000000e202797210 */ /* 0x000fe40007f3e0ff */
[----:B------:R-:W-:Y:S02]  /*7f10*/  LEA.HI R150, R150, R3, RZ, 0x5 ;  /* 0x0000000396967211 */ /* 0x000fe400078f28ff */
[----:B------:R-:W1:Y:S01]  /*7f20*/  LDC.64 R2, c[0x0][0x218] ;  /* 0x00008600ff027b82 */ /* 0x000e620000000a00 */
[----:B------:R-:W-:Y:S02]  /*7f30*/  LEA.HI.X.SX32 R154, R21, R120, 0x1, P4 ;  /* 0x00000078159a7211 */ /* 0x000fe400020f0eff */
[----:B------:R-:W-:-:S02]  /*7f40*/  LEA.HI.X.SX32 R122, R20, R22, 0x1, P3 ;  /* 0x00000016147a7211 */ /* 0x000fc400018f0eff */
[-C--:B------:R-:W-:Y:S02]  /*7f50*/  LEA.HI.X.SX32 R118, R225, R120.reuse, 0x1, P2 ;  /* 0x00000078e1767211 */ /* 0x080fe400010f0eff */
[----:B------:R-:W-:Y:S01]  /*7f60*/  IADD3 R125, P2, R0, R19, RZ ;  /* 0x00000013007d7210 */ /* 0x000fe20007f5e0ff */
[----:B------:R-:W3:Y:S01]  /*7f70*/  LDC.64 R20, c[0x0][0x210] ;  /* 0x00008400ff147b82 */ /* 0x000ee20000000a00 */
[----:B------:R-:W-:Y:S02]  /*7f80*/  LEA.HI.X.SX32 R156, R88, R120, 0x1, P0 ;  /* 0x00000078589c7211 */ /* 0x000fe400000f0eff */
[----:B------:R-:W-:Y:S02]  /*7f90*/  IADD3 R127, P0, R0, R18, RZ ;  /* 0x00000012007f7210 */ /* 0x000fe40007f1e0ff */
[----:B------:R-:W-:Y:S01]  /*7fa0*/  LEA.HI.X.SX32 R110, R23, R120, 0x1, P6 ;  /* 0x00000078176e7211 */ /* 0x000fe200030f0eff */
[----:B------:R-:W-:Y:S01]  /*7fb0*/  IMAD R23, R196, R114, RZ ;  /* 0x00000072c4177224 */ /* 0x000fe200078e02ff */
[----:B------:R-:W-:-:S02]  /*7fc0*/  LEA.HI.X.SX32 R120, R226, R120, 0x1, P1 ;  /* 0x00000078e2787211 */ /* 0x000fc400008f0eff */
[----:B------:R-:W-:Y:S01]  /*7fd0*/  LEA.HI.X.SX32 R124, R19, R22, 0x1, P2 ;  /* 0x00000016137c7211 */ /* 0x000fe200010f0eff */
[----:B------:R-:W-:Y:S01]  /*7fe0*/  IMAD.SHL.U32 R19, R163, 0x4, RZ ;  /* 0x00000004a3137824 */ /* 0x000fe200078e00ff */
[C---:B------:R-:W-:Y:S02]  /*7ff0*/  IADD3 R129, P6, R0.reuse, R17, RZ ;  /* 0x0000001100817210 */ /* 0x040fe40007fde0ff */
[C---:B------:R-:W-:Y:S02]  /*8000*/  IADD3 R131, P5, R0.reuse, R16, RZ ;  /* 0x0000001000837210 */ /* 0x040fe40007fbe0ff */
[C---:B------:R-:W-:Y:S01]  /*8010*/  IADD3 R133, P1, R0.reuse, R15, RZ ;  /* 0x0000000f00857210 */ /* 0x040fe20007f3e0ff */
[----:B-1----:R-:W-:Y:S01]  /*8020*/  IMAD.WIDE.U32 R2, R5, 0x1c, R2 ;  /* 0x0000001c05027825 */ /* 0x002fe200078e0002 */
[C---:B------:R-:W-:Y:S02]  /*8030*/  IADD3 R135, P4, R0.reuse, R14, RZ ;  /* 0x0000000e00877210 */ /* 0x040fe40007f9e0ff */
[----:B------:R-:W-:-:S02]  /*8040*/  IADD3 R137, P3, R0, R13, RZ ;  /* 0x0000000d00897210 */ /* 0x000fc40007f7e0ff */
[----:B------:R-:W-:Y:S02]  /*8050*/  IADD3 R139, P2, R0, R12, RZ ;  /* 0x0000000c008b7210 */ /* 0x000fe40007f5e0ff */
[-C--:B------:R-:W-:Y:S02]  /*8060*/  LEA.HI.X.SX32 R126, R18, R22.reuse, 0x1, P0 ;  /* 0x00000016127e7211 */ /* 0x080fe400000f0eff */
[----:B------:R-:W-:Y:S02]  /*8070*/  IADD3 R141, P0, R0, R11, RZ ;  /* 0x0000000b008d7210 */ /* 0x000fe40007f1e0ff */
[----:B------:R-:W-:Y:S02]  /*8080*/  SHF.R.S32.HI R184, RZ, 0x1f, R5 ;  /* 0x0000001fffb87819 */ /* 0x000fe40000011405 */
[-C--:B------:R-:W-:Y:S01]  /*8090*/  LEA.HI.X.SX32 R128, R17, R22.reuse, 0x1, P6 ;  /* 0x0000001611807211 */ /* 0x080fe200030f0eff */
[----:B------:R-:W-:Y:S01]  /*80a0*/  IMAD.SHL.U32 R17, R202, 0x4, RZ ;  /* 0x00000004ca117824 */ /* 0x000fe200078e00ff */
[----:B------:R-:W-:-:S02]  /*80b0*/  LEA.HI.X.SX32 R130, R16, R22, 0x1, P5 ;  /* 0x0000001610827211 */ /* 0x000fc400028f0eff */
[----:B------:R-:W-:Y:S02]  /*80c0*/  SHF.R.S32.HI R185, RZ, 0x1f, R6 ;  /* 0x0000001fffb97819 */ /* 0x000fe40000011406 */
[-C--:B------:R-:W-:Y:S02]  /*80d0*/  LEA.HI.X.SX32 R132, R15, R22.reuse, 0x1, P1 ;  /* 0x000000160f847211 */ /* 0x080fe400008f0eff */
[-C--:B------:R-:W-:Y:S01]  /*80e0*/  LEA.HI.X.SX32 R134, R14, R22.reuse, 0x1, P4 ;  /* 0x000000160e867211 */ /* 0x080fe200020f0eff */
[----:B------:R-:W-:Y:S01]  /*80f0*/  IMAD R15, R185, 0x1c, RZ ;  /* 0x0000001cb90f7824 */ /* 0x000fe200078e02ff */
[-C--:B------:R-:W-:Y:S02]  /*8100*/  LEA.HI.X.SX32 R136, R13, R22.reuse, 0x1, P3 ;  /* 0x000000160d887211 */ /* 0x080fe400018f0eff */
[----:B------:R-:W-:Y:S01]  /*8110*/  LEA.HI.X.SX32 R138, R12, R22, 0x1, P2 ;  /* 0x000000160c8a7211 */ /* 0x000fe200010f0eff */
[----:B---3--:R-:W-:Y:S01]  /*8120*/  IMAD.WIDE.U32 R12, R6, 0x1c, R20 ;  /* 0x0000001c060c7825 */ /* 0x008fe200078e0014 */
[----:B------:R-:W-:-:S02]  /*8130*/  IADD3 R143, P6, R0, R4, RZ ;  /* 0x00000004008f7210 */ /* 0x000fc40007fde0ff */
[C---:B------:R-:W-:Y:S01]  /*8140*/  IADD3 R147, P1, R0.reuse, R23, RZ ;  /* 0x0000001700937210 */ /* 0x040fe20007f3e0ff */
[----:B------:R-:W-:Y:S01]  /*8150*/  IMAD.SHL.U32 R21, R161, 0x4, RZ ;  /* 0x00000004a1157824 */ /* 0x000fe200078e00ff */
[C---:B------:R-:W-:Y:S02]  /*8160*/  IADD3 R149, P2, R0.reuse, R25, RZ ;  /* 0x0000001900957210 */ /* 0x040fe40007f5e0ff */
[C---:B------:R-:W-:Y:S02]  /*8170*/  IADD3 R164, P3, R0.reuse, R151, RZ ;  /* 0x0000009700a47210 */ /* 0x040fe40007f7e0ff */
[----:B------:R-:W-:Y:S02]  /*8180*/  IADD3 R166, P4, R0, R165, RZ ;  /* 0x000000a500a67210 */ /* 0x000fe40007f9e0ff */
[-C--:B------:R-:W-:Y:S01]  /*8190*/  LEA.HI.X.SX32 R140, R11, R22.reuse, 0x1, P0 ;  /* 0x000000160b8c7211 */ /* 0x080fe200000f0eff */
[----:B------:R-:W-:Y:S01]  /*81a0*/  IMAD R11, R184, 0x1c, RZ ;  /* 0x0000001cb80b7824 */ /* 0x000fe200078e02ff */
[----:B------:R-:W-:-:S02]  /*81b0*/  LEA.HI.X.SX32 R142, R4, R22, 0x1, P6 ;  /* 0x00000016048e7211 */ /* 0x000fc400030f0eff */
[-C--:B------:R-:W-:Y:S01]  /*81c0*/  LEA.HI.X.SX32 R146, R23, R22.reuse, 0x1, P1 ;  /* 0x0000001617927211 */ /* 0x080fe200008f0eff */
[----:B------:R-:W-:Y:S01]  /*81d0*/  IMAD.IADD R4, R3, 0x1, R11 ;  /* 0x0000000103047824 */ /* 0x000fe200078e020b */
[-C--:B------:R-:W-:Y:S01]  /*81e0*/  LEA.HI.X.SX32 R148, R25, R22.reuse, 0x1, P2 ;  /* 0x0000001619947211 */ /* 0x080fe200010f0eff */
[----:B------:R-:W-:Y:S01]  /*81f0*/  IMAD.MOV.U32 R3, RZ, RZ, R2 ;  /* 0x000000ffff037224 */ /* 0x000fe200078e0002 */
[-C--:B------:R-:W-:Y:S01]  /*8200*/  LEA.HI.X.SX32 R151, R151, R22.reuse, 0x1, P3 ;  /* 0x0000001697977211 */ /* 0x080fe200018f0eff */
[----:B------:R-:W-:Y:S01]  /*8210*/  IMAD.IADD R2, R13, 0x1, R15 ;  /* 0x000000010d027824 */ /* 0x000fe200078e020f */
[----:B------:R-:W-:Y:S02]  /*8220*/  LEA.HI.X.SX32 R165, R165, R22, 0x1, P4 ;  /* 0x00000016a5a57211 */ /* 0x000fe400020f0eff */
[----:B------:R-:W-:Y:S02]  /*8230*/  CS2R R24, SRZ ;  /* 0x0000000000187805 */ /* 0x000fe4000001ff00 */
[----:B------:R-:W-:Y:S01]  /*8240*/  SHF.R.S32.HI R150, RZ, 0x5, R150 ;  /* 0x00000005ff967819 */ /* 0x000fe20000011496 */
[----:B------:R-:W-:Y:S01]  /*8250*/  IMAD.SHL.U32 R11, R206, 0x4, RZ ;  /* 0x00000004ce0b7824 */ /* 0x000fe200078e00ff */
[----:B------:R-:W-:Y:S01]  /*8260*/  SHF.L.U64.HI R90, R108, 0x2, R99 ;  /* 0x000000026c5a7819 */ /* 0x000fe20000010263 */
[----:B------:R-:W-:Y:S01]  /*8270*/  IMAD.SHL.U32 R99, R100, 0x4, RZ ;  /* 0x0000000464637824 */ /* 0x000fe200078e00ff */
[----:B------:R-:W-:Y:S01]  /*8280*/  SHF.L.U64.HI R92, R106, 0x2, R97 ;  /* 0x000000026a5c7819 */ /* 0x000fe20000010261 */
[----:B------:R-:W-:Y:S01]  /*8290*/  IMAD.SHL.U32 R97, R102, 0x4, RZ ;  /* 0x0000000466617824 */ /* 0x000fe200078e00ff */
[C---:B------:R-:W-:Y:S01]  /*82a0*/  SHF.L.U64.HI R94, R104.reuse, 0x2, R95 ;  /* 0x00000002685e7819 */ /* 0x040fe2000001025f */
[----:B------:R-:W-:Y:S01]  /*82b0*/  IMAD.SHL.U32 R95, R104, 0x4, RZ ;  /* 0x00000004685f7824 */ /* 0x000fe200078e00ff */
[----:B------:R-:W-:Y:S01]  /*82c0*/  SHF.L.U64.HI R96, R102, 0x2, R96 ;  /* 0x0000000266607819 */ /* 0x000fe20000010260 */
[----:B------:R-:W-:Y:S01]  /*82d0*/  IMAD.SHL.U32 R13, R205, 0x4, RZ ;  /* 0x00000004cd0d7824 */ /* 0x000fe200078e00ff */
[----:B------:R-:W-:Y:S01]  /*82e0*/  SHF.L.U64.HI R98, R100, 0x2, R98 ;  /* 0x0000000264627819 */ /* 0x000fe20000010262 */
[----:B------:R-:W-:Y:S01]  /*82f0*/  IMAD.SHL.U32 R15, R204, 0x4, RZ ;  /* 0x00000004cc0f7824 */ /* 0x000fe200078e00ff */
[C---:B------:R-:W-:Y:S01]  /*8300*/  SHF.L.U64.HI R183, R182.reuse, 0x2, R183 ;  /* 0x00000002b6b77819 */ /* 0x040fe200000102b7 */
        /* <DEDUP_REMOVED lines=70> */
[----:B------:R-:W-:Y:S01]  /*8770*/  VIADD R202, R150, 0xfffffff9 ;  /* 0xfffffff996ca7836 */ /* 0x000fe20000000000 */
[----:B------:R-:W-:-:S02]  /*8780*/  SHF.L.U64.HI R14, R204, 0x2, R212 ;  /* 0x00000002cc0e7819 */ /* 0x000fc400000102d4 */
[----:B------:R-:W-:Y:S02]  /*8790*/  SHF.L.U64.HI R18, R163, 0x2, R210 ;  /* 0x00000002a3127819 */ /* 0x000fe400000102d2 */
[----:B------:R-:W-:Y:S02]  /*87a0*/  SHF.L.U64.HI R20, R161, 0x2, R209 ;  /* 0x00000002a1147819 */ /* 0x000fe400000102d1 */
[----:B------:R-:W-:Y:S02]  /*87b0*/  SHF.L.U64.HI R88, R157, 0x2, R207 ;  /* 0x000000029d587819 */ /* 0x000fe400000102cf */
[----:B------:R-:W-:Y:S02]  /*87c0*/  SHF.L.U64.HI R184, R5, 0x2, R184 ;  /* 0x0000000205b87819 */ /* 0x000fe400000102b8 */
[----:B------:R-:W-:Y:S02]  /*87d0*/  SHF.L.U64.HI R185, R6, 0x2, R185 ;  /* 0x0000000206b97819 */ /* 0x000fe400000102b9 */
[----:B--2---:R-:W-:Y:S01]  /*87e0*/  IADD3 R145, P5, R0, R249, RZ ;  /* 0x000000f900917210 */ /* 0x004fe20007fbe0ff */
[----:B------:R-:W-:Y:S01]  /*87f0*/  IMAD.MOV.U32 R0, RZ, RZ, R12 ;  /* 0x000000ffff007224 */ /* 0x000fe200078e000c */
[----:B------:R-:W-:-:S02]  /*8800*/  SHF.L.U64.HI R12, R205, 0x2, R213 ;  /* 0x00000002cd0c7819 */ /* 0x000fc400000102d5 */
[----:B------:R-:W-:Y:S02]  /*8810*/  LEA.HI.X.SX32 R144, R249, R22, 0x1, P5 ;  /* 0x00000016f9907211 */ /* 0x000fe400028f0eff */
[----:B------:R-:W-:Y:S02]  /*8820*/  SHF.L.U64.HI R22, R159, 0x2, R208 ;  /* 0x000000029f167819 */ /* 0x000fe400000102d0 */
[C---:B------:R-:W-:Y:S01]  /*8830*/  SHF.L.U64.HI R144, R145.reuse, 0x2, R144 ;  /* 0x0000000291907819 */ /* 0x040fe20000010290 */
[----:B------:R-:W-:-:S07]  /*8840*/  IMAD.SHL.U32 R145, R145, 0x4, RZ ;  /* 0x0000000491917824 */ /* 0x000fce00078e00ff */
.L_x_1:
[----:B------:R-:W-:Y:S01]  /*8850*/  UIADD3 UR14, UR14, 0x1, URZ ;  /* 0x000000010e0e7890 */ /* 0x000fe2000fffe03f */
[----:B------:R-:W-:-:S04]  /*8860*/  DEPBAR.LE SB0, 0xc ;  /* 0x000083000000791a */ /* 0x000fc80000000000 */
[----:B------:R-:W-:Y:S01]  /*8870*/  BAR.SYNC.DEFER_BLOCKING 0x0 ;  /* 0x0000000000007b1d */ /* 0x000fe20000010000 */
[----:B------:R-:W-:Y:S01]  /*8880*/  UISETP.GT.AND UP0, UPT, UR14, 0x7, UPT ;  /* 0x000000070e00788c */ /* 0x000fe2000bf04270 */
[----:B------:R-:W-:Y:S01]  /*8890*/  ISETP.GE.AND P0, PT, R7, UR12, PT ;  /* 0x0000000c07007c0c */ /* 0x000fe2000bf06270 */
[----:B------:R-:W-:Y:S01]  /*88a0*/  UIADD3 UR13, UR13, 0x1, URZ ;  /* 0x000000010d0d7890 */ /* 0x000fe2000fffe03f */
[----:B------:R-:W-:Y:S01]  /*88b0*/  ISETP.GE.AND P1, PT, R195, UR12, PT ;  /* 0x0000000cc3007c0c */ /* 0x000fe2000bf26270 */
[----:B------:R-:W-:Y:S01]  /*88c0*/  USEL UR14, UR14, URZ, !UP0 ;  /* 0x0000003f0e0e7287 */ /* 0x000fe2000c000000 */
[----:B------:R-:W-:Y:S01]  /*88d0*/  ISETP.LE.AND P2, PT, R202, UR4, PT ;  /* 0x00000004ca007c0c */ /* 0x000fe2000bf43270 */
[----:B------:R-:W-:Y:S01]  /*88e0*/  UMOV UR11, 0x40000040 ;  /* 0x40000040000b7882 */ /* 0x000fe20000000000 */
[----:B------:R-:W-:Y:S01]  /*88f0*/  UMOV UR9, 0x40000040 ;  /* 0x4000004000097882 */ /* 0x000fe20000000000 */
[----:B------:R-:W-:Y:S01]  /*8900*/  ULEA UR5, UR14, UR7, 0xd ;  /* 0x000000070e057291 */ /* 0x000fe2000f8e683f */
[----:B-1----:R-:W-:Y:S01]  /*8910*/  SEL R154, RZ, 0x4, P0 ;  /* 0x00000004ff9a7807 */ /* 0x002fe20000000000 */
[----:B------:R-:W-:Y:S01]  /*8920*/  ULEA UR6, UR14, UR7, 0xe ;  /* 0x000000070e067291 */ /* 0x000fe2000f8e703f */
[----:B------:R-:W-:Y:S01]  /*8930*/  ISETP.GE.AND P3, PT, R194, UR12, PT ;  /* 0x0000000cc2007c0c */ /* 0x000fe2000bf66270 */
[----:B------:R-:W-:Y:S01]  /*8940*/  UIADD3 UR5, UR5, 0x20000, URZ ;  /* 0x0002000005057890 */ /* 0x000fe2000fffe03f */
[----:B------:R-:W-:Y:S01]  /*8950*/  SEL R155, RZ, 0x4, P1 ;  /* 0x00000004ff9b7807 */ /* 0x000fe20000800000 */
[----:B------:R-:W-:Y:S01]  /*8960*/  USHF.R.U32.HI UR6, URZ, 0x4, UR6 ;  /* 0x000000043f067899 */ /* 0x000fe20008011606 */
[----:B------:R-:W-:Y:S01]  /*8970*/  SEL R154, R154, RZ, !P2 ;  /* 0x000000ff9a9a7207 */ /* 0x000fe20005000000 */
[----:B------:R-:W-:Y:S01]  /*8980*/  USHF.R.U32.HI UR5, URZ, 0x4, UR5 ;  /* 0x000000043f057899 */ /* 0x000fe20008011605 */
[----:B------:R-:W-:Y:S01]  /*8990*/  SEL R156, RZ, 0x4, P3 ;  /* 0x00000004ff9c7807 */ /* 0x000fe20001800000 */
[----:B------:R-:W-:Y:S01]  /*89a0*/  USGXT.U32 UR10, UR6, 0xe ;  /* 0x0000000e060a789a */ /* 0x000fe20008000000 */
[----:B------:R-:W-:Y:S01]  /*89b0*/  SEL R155, R155, RZ, !P2 ;  /* 0x000000ff9b9b7207 */ /* 0x000fe20005000000 */
[----:B------:R-:W-:Y:S01]  /*89c0*/  USGXT.U32 UR8, UR5, 0xe ;  /* 0x0000000e0508789a */ /* 0x000fe20008000000 */
[----:B------:R-:W-:Y:S01]  /*89d0*/  ISETP.GE.AND P1, PT, R193, UR12, PT ;  /* 0x0000000cc1007c0c */ /* 0x000fe2000bf26270 */
[----:B------:R-:W-:Y:S01]  /*89e0*/  UMOV UR6, URZ ;  /* 0x0000003f00067c82 */ /* 0x000fe20008000000 */
[----:B------:R-:W-:Y:S01]  /*89f0*/  WARPGROUP.ARRIVE ;  /* 0x00000000000079c5 */ /* 0x000fe20000000000 */
[----:B------:R-:W-:Y:S01]  /*8a00*/  UMOV UR5, URZ ;  /* 0x0000003f00057c82 */ /* 0x000fe20008000000 */
[----:B------:R-:W-:Y:S01]  /*8a10*/  ISETP.NE.U32.AND P6, PT, R154, RZ, PT ;  /* 0x000000ff9a00720c */ /* 0x000fe20003fc5070 */
[----:B------:R-:W-:Y:S01]  /*8a20*/  UIADD3 UR4, UR4, 0x1, URZ ;  /* 0x0000000104047890 */ /* 0x000fe2000fffe03f */
[----:B------:R-:W-:-:S02]  /*8a30*/  ISETP.GE.AND P4, PT, R192, UR12, PT ;  /* 0x0000000cc0007c0c */ /* 0x000fc4000bf86270 */
[----:B------:R-:W-:Y:S01]  /*8a40*/  HGMMA.64x128x8.F32.TF32 R24, gdesc[UR8], R24 ;  /* 0x05e00000081879f0 */ /* 0x000fe20008702818 */
[----:B------:R-:W-:Y:S01]  /*8a50*/  UIADD3 UR10, UP1, UR10, 0x2, URZ ;  /* 0x000000020a0a7890 */ /* 0x000fe2000ff3e03f */
[----:B------:R-:W-:Y:S01]  /*8a60*/  SEL R156, R156, RZ, !P2 ;  /* 0x000000ff9c9c7207 */ /* 0x000fe20005000000 */
[----:B------:R-:W-:Y:S01]  /*8a70*/  UIADD3 UR8, UP0, UR8, 0x2, URZ ;  /* 0x0000000208087890 */ /* 0x000fe2000ff1e03f */
[----:B------:R-:W-:Y:S01]  /*8a80*/  ISETP.NE.U32.AND P5, PT, R155, RZ, PT ;  /* 0x000000ff9b00720c */ /* 0x000fe20003fa5070 */
[----:B------:R-:W-:Y:S01]  /*8a90*/  UIADD3.X UR11, UR6, 0x40000040, URZ, UP1, !UPT ;  /* 0x40000040060b7890 */ /* 0x000fe20008ffe43f */
[----:B------:R-:W-:Y:S01]  /*8aa0*/  SEL R155, RZ, 0x4, P1 ;  /* 0x00000004ff9b7807 */ /* 0x000fe20000800000 */
[----:B------:R-:W-:Y:S01]  /*8ab0*/  UIADD3.X UR9, UR5, 0x40000040, URZ, UP0, !UPT ;  /* 0x4000004005097890 */ /* 0x000fe200087fe43f */
[----:B------:R-:W-:Y:S01]  /*8ac0*/  IADD3 R154, P1, R0, R145, RZ ;  /* 0x00000091009a7210 */ /* 0x000fe20007f3e0ff */
[----:B------:R-:W-:Y:S01]  /*8ad0*/  UIADD3.64 UR22, UR10, 0x2, URZ ;  /* 0x000000020a167897 */ /* 0x000fe2000fffe03f */
[----:B------:R-:W-:Y:S01]  /*8ae0*/  SEL R158, RZ, 0x4, P4 ;  /* 0x00000004ff9e7807 */ /* 0x000fe20002000000 */
[----:B------:R-:W-:Y:S01]  /*8af0*/  UIADD3.64 UR20, UR8, 0x2, URZ ;  /* 0x0000000208147897 */ /* 0x000fe2000fffe03f */
[----:B------:R-:W-:Y:S01]  /*8b00*/  ISETP.NE.U32.AND P0, PT, R156, RZ, PT ;  /* 0x000000ff9c00720c */ /* 0x000fe20003f05070 */
[----:B------:R-:W-:Y:S01]  /*8b10*/  UISETP.GT.AND UP0, UPT, UR13, 0x7, UPT ;  /* 0x000000070d00788c */ /* 0x000fe2000bf04270 */
[----:B------:R-:W-:-:S02]  /*8b20*/  IADD3 R156, P4, R0, R143, RZ ;  /* 0x0000008f009c7210 */ /* 0x000fc40007f9e0ff */
[----:B------:R-:W-:Y:S01]  /*8b30*/  SEL R157, R155, RZ, !P2 ;  /* 0x000000ff9b9d7207 */ /* 0x000fe20005000000 */
[----:B------:R-:W-:Y:S01]  /*8b40*/  USEL UR13, UR13, URZ, !UP0 ;  /* 0x0000003f0d0d7287 */ /* 0x000fe2000c000000 */
[----:B------:R-:W-:Y:S01]  /*8b50*/  SEL R158, R158, RZ, !P2 ;  /* 0x000000ff9e9e7207 */ /* 0x000fe20005000000 */
[C---:B------:R-:W-:Y:S01]  /*8b60*/  IMAD.X R155, R2.reuse, 0x1, R144, P1 ;  /* 0x00000001029b7824 */ /* 0x040fe200008e0690 */
[----:B------:R-:W-:Y:S01]  /*8b70*/  ISETP.GE.AND P3, PT, R191, UR12, PT ;  /* 0x0000000cbf007c0c */ /* 0x000fe2000bf66270 */
[----:B------:R-:W-:Y:S01]  /*8b80*/  ULEA UR5, UR13, UR7, 0xd ;  /* 0x000000070d057291 */ /* 0x000fe2000f8e683f */
[----:B------:R-:W-:Y:S01]  /*8b90*/  ISETP.NE.U32.AND P1, PT, R157, RZ, PT ;  /* 0x000000ff9d00720c */ /* 0x000fe20003f25070 */
[----:B------:R-:W-:Y:S01]  /*8ba0*/  IMAD.X R157, R2, 0x1, R142, P4 ;  /* 0x00000001029d7824 */ /* 0x000fe200020e068e */
[----:B------:R-:W-:Y:S02]  /*8bb0*/  ISETP.NE.U32.AND P4, PT, R158, RZ, PT ;  /* 0x000000ff9e00720c */ /* 0x000fe40003f85070 */
[----:B------:R-:W-:Y:S01]  /*8bc0*/  SEL R158, RZ, 0x4, P3 ;  /* 0x00000004ff9e7807 */ /* 0x000fe20001800000 */
[C---:B------:R-:W-:Y:S01]  /*8bd0*/  VIADD R159, R8.reuse, UR5 ;  /* 0x00000005089f7c36 */ /* 0x040fe20008000000 */
[----:B------:R-:W-:Y:S01]  /*8be0*/  LOP3.LUT R161, R8, 0x10, RZ, 0x3c, !PT ;  /* 0x0000001008a17812 */ /* 0x000fe200078e3cff */
[----:B------:R-:W-:Y:S01]  /*8bf0*/  VIADD R163, R250, UR5 ;  /* 0x00000005faa37c36 */ /* 0x000fe20008000000 */
[----:B------:R-:W-:-:S02]  /*8c00*/  SEL R158, R158, RZ, !P2 ;  /* 0x000000ff9e9e7207 */ /* 0x000fc40005000000 */
[----:B------:R-:W-:Y:S01]  /*8c10*/  LOP3.LUT R162, R8, 0x20, RZ, 0x3c, !PT ;  /* 0x0000002008a27812 */ /* 0x000fe200078e3cff */
[----:B------:R-:W-:Y:S01]  /*8c20*/  VIADD R161, R161, UR5 ;  /* 0x00000005a1a17c36 */ /* 0x000fe20008000000 */
[----:B------:R-:W-:Y:S01]  /*8c30*/  HGMMA.64x128x8.F32.TF32 R24, gdesc[UR8], R24 ;  /* 0x05e00000081879f0 */ /* 0x000fe20008702818 */
[----:B------:R-:W-:Y:S02]  /*8c40*/  UIADD3.64 UR10, UR10, 0x4, URZ ;  /* 0x000000040a0a7897 */ /* 0x000fe4000fffe03f */
[----:B------:R-:W-:-:S09]  /*8c50*/  UIADD3.64 UR8, UR8, 0x4, URZ ;  /* 0x0000000408087897 */ /* 0x000fd2000fffe03f */
[----:B------:R-:W-:-:S12]  /*8c60*/  HGMMA.64x128x8.F32.TF32 R24, gdesc[UR20], R24 ;  /* 0x05e00000141879f0 */ /* 0x000fd80008702818 */
[----:B------:R-:W-:Y:S03]  /*8c70*/  HGMMA.64x128x8.F32.TF32 R24, gdesc[UR8], R24, gsb0 ;  /* 0x05e00000081879f0 */ /* 0x000fe60008002818 */
[----:B------:R-:W-:Y:S02]  /*8c80*/  WARPGROUP.DEPBAR.LE gsb0, 0x1 ;  /* 0x00008000000079c5 */ /* 0x000fe40000010100 */
[----:B------:R-:W-:Y:S06]  /*8c90*/  BAR.SYNC.DEFER_BLOCKING 0x0 ;  /* 0x0000000000007b1d */ /* 0x000fec0000010000 */
[----:B------:R-:W-:Y:S01]  /*8ca0*/  @!PT LDS RZ, [RZ] ;  /* 0x00000000fffff984 */ /* 0x000fe20000000800 */
[----:B------:R-:W-:Y:S01]  /*8cb0*/  @!PT LDS RZ, [RZ] ;  /* 0x00000000fffff984 */ /* 0x000fe20000000800 */
[----:B------:R-:W-:Y:S01]  /*8cc0*/  @!PT LDS RZ, [RZ] ;  /* 0x00000000fffff984 */ /* 0x000fe20000000800 */
[----:B------:R1:W-:Y:S01]  /*8cd0*/  LDGSTS.E [R159+0x20000], desc[UR16][R154.64], P6 ;  /* 0x200000009a9f7fae */ /* 0x0003e2000b121850 */
[----:B------:R-:W-:-:S03]  /*8ce0*/  ISETP.GE.AND P6, PT, R190, UR12, PT ;  /* 0x0000000cbe007c0c */ /* 0x000fc6000bfc6270 */
[----:B------:R2:W-:Y:S01]  /*8cf0*/  LDGSTS.E [R159+0x20008], desc[UR16][R156.64], P5 ;  /* 0x200080009c9f7fae */ /* 0x0005e2000a921850 */
[----:B------:R-:W-:Y:S02]  /*8d00*/  SEL R160, RZ, 0x4, P6 ;  /* 0x00000004ffa07807 */ /* 0x000fe40003000000 */
[----:B------:R-:W-:Y:S02]  /*8d10*/  ISETP.GE.AND P6, PT, R189, UR12, PT ;  /* 0x0000000cbd007c0c */ /* 0x000fe4000bfc6270 */
[----:B------:R-:W-:Y:S02]  /*8d20*/  ISETP.NE.U32.AND P5, PT, R158, RZ, PT ;  /* 0x000000ff9e00720c */ /* 0x000fe40003fa5070 */
[----:B------:R-:W-:Y:S02]  /*8d30*/  SEL R158, RZ, 0x4, P6 ;  /* 0x00000004ff9e7807 */ /* 0x000fe40003000000 */
[----:B-1----:R-:W-:Y:S02]  /*8d40*/  IADD3 R154, P3, R0, R141, RZ ;  /* 0x0000008d009a7210 */ /* 0x002fe40007f7e0ff */
[----:B------:R-:W-:-:S02]  /*8d50*/  ISETP.GE.AND P6, PT, R188, UR12, PT ;  /* 0x0000000cbc007c0c */ /* 0x000fc4000bfc6270 */
[----:B------:R-:W-:Y:S01]  /*8d60*/  SEL R158, R158, RZ, !P2 ;  /* 0x000000ff9e9e7207 */ /* 0x000fe20005000000 */
[----:B------:R-:W-:Y:S01]  /*8d70*/  IMAD.X R155, R2, 0x1, R140, P3 ;  /* 0x00000001029b7824 */ /* 0x000fe200018e068c */
[----:B--2---:R-:W-:Y:S02]  /*8d80*/  IADD3 R156, P3, R0, R139, RZ ;  /* 0x0000008b009c7210 */ /* 0x004fe40007f7e0ff */
[----:B------:R-:W-:Y:S02]  /*8d90*/  SEL R159, RZ, 0x4, P6 ;  /* 0x00000004ff9f7807 */ /* 0x000fe40003000000 */
[----:B------:R1:W-:Y:S01]  /*8da0*/  LDGSTS.E [R161+0x20000], desc[UR16][R154.64], P0 ;  /* 0x200000009aa17fae */ /* 0x0003e20008121850 */
[----:B------:R-:W-:Y:S01]  /*8db0*/  IMAD.X R157, R2, 0x1, R138, P3 ;  /* 0x00000001029d7824 */ /* 0x000fe200018e068a */
[----:B------:R-:W-:Y:S02]  /*8dc0*/  ISETP.GE.AND P6, PT, R187, UR12, PT ;  /* 0x0000000cbb007c0c */ /* 0x000fe4000bfc6270 */
[----:B------:R-:W-:-:S02]  /*8dd0*/  SEL R160, R160, RZ, !P2 ;  /* 0x000000ffa0a07207 */ /* 0x000fc40005000000 */
[----:B------:R2:W-:Y:S01]  /*8de0*/  LDGSTS.E [R161+0x20008], desc[UR16][R156.64], P1 ;  /* 0x200080009ca17fae */ /* 0x0005e20008921850 */
[----:B------:R-:W-:Y:S02]  /*8df0*/  ISETP.NE.U32.AND P1, PT, R158, RZ, PT ;  /* 0x000000ff9e00720c */ /* 0x000fe40003f25070 */
[----:B------:R-:W-:Y:S01]  /*8e00*/  SEL R158, R159, RZ, !P2 ;  /* 0x000000ff9f9e7207 */ /* 0x000fe20005000000 */
[----:B------:R-:W-:Y:S01]  /*8e10*/  VIADD R159, R162, UR5 ;  /* 0x00000005a29f7c36 */ /* 0x000fe20008000000 */
[----:B------:R-:W-:Y:S02]  /*8e20*/  LOP3.LUT R162, R8, 0x30, RZ, 0x3c, !PT ;  /* 0x0000003008a27812 */ /* 0x000fe400078e3cff */
[----:B-1----:R-:W-:Y:S02]  /*8e30*/  IADD3 R154, P0, R0, R137, RZ ;  /* 0x00000089009a7210 */ /* 0x002fe40007f1e0ff */
[----:B------:R-:W-:-:S03]  /*8e40*/  ISETP.NE.U32.AND P3, PT, R160, RZ, PT ;  /* 0x000000ffa000720c */ /* 0x000fc60003f65070 */
[----:B------:R-:W-:Y:S01]  /*8e50*/  IMAD.X R155, R2, 0x1, R136, P0 ;  /* 0x00000001029b7824 */ /* 0x000fe200000e0688 */
[----:B--2---:R-:W-:Y:S01]  /*8e60*/  IADD3 R156, P0, R0, R135, RZ ;  /* 0x00000087009c7210 */ /* 0x004fe20007f1e0ff */
[----:B------:R-:W-:Y:S01]  /*8e70*/  VIADD R161, R162, UR5 ;  /* 0x00000005a2a17c36 */ /* 0x000fe20008000000 */
[----:B------:R-:W-:Y:S02]  /*8e80*/  LOP3.LUT R162, R8, 0x40, RZ, 0x3c, !PT ;  /* 0x0000004008a27812 */ /* 0x000fe400078e3cff */
[----:B------:R1:W-:Y:S01]  /*8e90*/  LDGSTS.E [R159+0x20000], desc[UR16][R154.64], P4 ;  /* 0x200000009a9f7fae */ /* 0x0003e2000a121850 */
[----:B------:R-:W-:Y:S01]  /*8ea0*/  IMAD.X R157, R2, 0x1, R134, P0 ;  /* 0x00000001029d7824 */ /* 0x000fe200000e0686 */
[----:B------:R-:W-:Y:S02]  /*8eb0*/  ISETP.NE.U32.AND P0, PT, R158, RZ, PT ;  /* 0x000000ff9e00720c */ /* 0x000fe40003f05070 */
[----:B------:R-:W-:Y:S02]  /*8ec0*/  SEL R158, RZ, 0x4, P6 ;  /* 0x00000004ff9e7807 */ /* 0x000fe40003000000 */
[----:B------:R-:W-:Y:S01]  /*8ed0*/  ISETP.GE.AND P6, PT, R201, UR12, PT ;  /* 0x0000000cc9007c0c */ /* 0x000fe2000bfc6270 */
[----:B------:R2:W-:Y:S01]  /*8ee0*/  LDGSTS.E [R159+0x20008], desc[UR16][R156.64], P5 ;  /* 0x200080009c9f7fae */ /* 0x0005e2000a921850 */
[----:B------:R-:W-:-:S02]  /*8ef0*/  SEL R158, R158, RZ, !P2 ;  /* 0x000000ff9e9e7207 */ /* 0x000fc40005000000 */
[----:B------:R-:W-:Y:S02]  /*8f00*/  SEL R160, RZ, 0x4, P6 ;  /* 0x00000004ffa07807 */ /* 0x000fe40003000000 */
[----:B-1----:R-:W-:Y:S02]  /*8f10*/  IADD3 R154, P4, R0, R133, RZ ;  /* 0x00000085009a7210 */ /* 0x002fe40007f9e0ff */
[----:B------:R-:W-:Y:S02]  /*8f20*/  ISETP.GE.AND P6, PT, R200, UR12, PT ;  /* 0x0000000cc8007c0c */ /* 0x000fe4000bfc6270 */
[----:B------:R-:W-:Y:S01]  /*8f30*/  ISETP.NE.U32.AND P5, PT, R158, RZ, PT ;  /* 0x000000ff9e00720c */ /* 0x000fe20003fa5070 */
[----:B------:R-:W-:Y:S01]  /*8f40*/  IMAD.X R155, R2, 0x1, R132, P4 ;  /* 0x00000001029b7824 */ /* 0x000fe200020e0684 */
[----:B------:R-:W-:Y:S01]  /*8f50*/  SEL R158, RZ, 0x4, P6 ;  /* 0x00000004ff9e7807 */ /* 0x000fe20003000000 */
[----:B--2---:R-:W-:Y:S01]  /*8f60*/  VIADD R159, R162, UR5 ;  /* 0x00000005a29f7c36 */ /* 0x004fe20008000000 */
[----:B------:R-:W-:Y:S01]  /*8f70*/  IADD3 R156, P4, R0, R131, RZ ;  /* 0x00000083009c7210 */ /* 0x000fe20007f9e0ff */
[----:B------:R-:W1:Y:S01]  /*8f80*/  S2R R162, SR_TID.X ;  /* 0x0000000000a27919 */ /* 0x000e620000002100 */
[----:B------:R-:W-:-:S02]  /*8f90*/  SEL R158, R158, RZ, !P2 ;  /* 0x000000ff9e9e7207 */ /* 0x000fc40005000000 */
[----:B------:R-:W-:Y:S01]  /*8fa0*/  SEL R160, R160, RZ, !P2 ;  /* 0x000000ffa0a07207 */ /* 0x000fe20005000000 */
[----:B------:R-:W-:Y:S01]  /*8fb0*/  IMAD.X R157, R2, 0x1, R130, P4 ;  /* 0x00000001029d7824 */ /* 0x000fe200020e0682 */
[----:B------:R2:W-:Y:S01]  /*8fc0*/  LDGSTS.E [R161+0x20000], desc[UR16][R154.64], P3 ;  /* 0x200000009aa17fae */ /* 0x0005e20009921850 */
[----:B------:R-:W-:Y:S02]  /*8fd0*/  ISETP.GE.AND P3, PT, R199, UR12, PT ;  /* 0x0000000cc7007c0c */ /* 0x000fe4000bf66270 */
[----:B------:R-:W-:Y:S01]  /*8fe0*/  ISETP.NE.U32.AND P4, PT, R160, RZ, PT ;  /* 0x000000ffa000720c */ /* 0x000fe20003f85070 */
[----:B------:R3:W-:Y:S01]  /*8ff0*/  LDGSTS.E [R161+0x20008], desc[UR16][R156.64], P1 ;  /* 0x200080009ca17fae */ /* 0x0007e20008921850 */
[----:B------:R-:W-:Y:S02]  /*9000*/  ISETP.NE.U32.AND P1, PT, R158, RZ, PT ;  /* 0x000000ff9e00720c */ /* 0x000fe40003f25070 */
[----:B------:R-:W-:Y:S02]  /*9010*/  SEL R158, RZ, 0x4, P3 ;  /* 0x00000004ff9e7807 */ /* 0x000fe40001800000 */
[----:B------:R-:W-:-:S02]  /*9020*/  ISETP.GE.AND P3, PT, R198, UR12, PT ;  /* 0x0000000cc6007c0c */ /* 0x000fc4000bf66270 */
[----:B------:R-:W-:Y:S02]  /*9030*/  SEL R158, R158, RZ, !P2 ;  /* 0x000000ff9e9e7207 */ /* 0x000fe40005000000 */
[----:B--2---:R-:W-:Y:S01]  /*9040*/  IADD3 R154, P6, R0, R129, RZ ;  /* 0x00000081009a7210 */ /* 0x004fe20007fde0ff */
[----:B---3--:R-:W-:-:S04]  /*9050*/  VIADD R161, R251, UR5 ;  /* 0x00000005fba17c36 */ /* 0x008fc80008000000 */
[----:B------:R-:W-:Y:S01]  /*9060*/  IMAD.X R155, R2, 0x1, R128, P6 ;  /* 0x00000001029b7824 */ /* 0x000fe200030e0680 */
[----:B------:R-:W-:-:S04]  /*9070*/  IADD3 R156, P6, R0, R127, RZ ;  /* 0x0000007f009c7210 */ /* 0x000fc80007fde0ff */
[----:B------:R2:W-:Y:S01]  /*9080*/  LDGSTS.E [R159+0x20000], desc[UR16][R154.64], P0 ;  /* 0x200000009a9f7fae */ /* 0x0005e20008121850 */
[----:B------:R-:W-:Y:S01]  /*9090*/  ISETP.NE.U32.AND P0, PT, R158, RZ, PT ;  /* 0x000000ff9e00720c */ /* 0x000fe20003f05070 */
[----:B------:R-:W-:Y:S01]  /*90a0*/  IMAD.X R157, R2, 0x1, R126, P6 ;  /* 0x00000001029d7824 */ /* 0x000fe200030e067e */
[----:B------:R-:W-:Y:S02]  /*90b0*/  SEL R158, RZ, 0x4, P3 ;  /* 0x00000004ff9e7807 */ /* 0x000fe40001800000 */
[----:B------:R-:W-:Y:S02]  /*90c0*/  ISETP.GE.AND P6, PT, R197, UR12, PT ;  /* 0x0000000cc5007c0c */ /* 0x000fe4000bfc6270 */
[----:B------:R-:W-:Y:S01]  /*90d0*/  SEL R158, R158, RZ, !P2 ;  /* 0x000000ff9e9e7207 */ /* 0x000fe20005000000 */
[----:B------:R3:W-:Y:S01]  /*90e0*/  LDGSTS.E [R159+0x20008], desc[UR16][R156.64], P5 ;  /* 0x200080009c9f7fae */ /* 0x0007e2000a921850 */
[----:B-1----:R-:W-:Y:S02]  /*90f0*/  LOP3.LUT R162, R162, 0x1f, RZ, 0xc0, !PT ;  /* 0x0000001fa2a27812 */ /* 0x002fe400078ec0ff */
[----:B--2---:R-:W-:-:S05]  /*9100*/  IADD3 R154, P3, R0, R125, RZ ;  /* 0x0000007d009a7210 */ /* 0x004fca0007f7e0ff */
[----:B------:R-:W-:Y:S01]  /*9110*/  IMAD.X R155, R2, 0x1, R124, P3 ;  /* 0x00000001029b7824 */ /* 0x000fe200018e067c */
[----:B------:R-:W-:Y:S02]  /*9120*/  ISETP.NE.U32.AND P3, PT, R158, RZ, PT ;  /* 0x000000ff9e00720c */ /* 0x000fe40003f65070 */
[----:B---3--:R-:W-:Y:S02]  /*9130*/  IADD3 R156, P5, R0, R123, RZ ;  /* 0x0000007b009c7210 */ /* 0x008fe40007fbe0ff */
[----:B------:R-:W-:Y:S01]  /*9140*/  SEL R158, RZ, 0x4, P6 ;  /* 0x00000004ff9e7807 */ /* 0x000fe20003000000 */
[----:B------:R1:W-:Y:S01]  /*9150*/  LDGSTS.E [R161+0x20000], desc[UR16][R154.64], P4 ;  /* 0x200000009aa17fae */ /* 0x0003e2000a121850 */
[----:B------:R-:W-:Y:S01]  /*9160*/  ISETP.GE.AND P6, PT, R196, UR12, PT ;  /* 0x0000000cc4007c0c */ /* 0x000fe2000bfc6270 */
[----:B------:R-:W-:Y:S01]  /*9170*/  IMAD.X R157, R2, 0x1, R122, P5 ;  /* 0x00000001029d7824 */ /* 0x000fe200028e067a */
[----:B------:R-:W-:Y:S01]  /*9180*/  ISETP.GE.AND P5, PT, R162, UR12, PT ;  /* 0x0000000ca2007c0c */ /* 0x000fe2000bfa6270 */
[----:B------:R-:W-:Y:S01]  /*9190*/  UIADD3 UR12, UR12, -0x20, URZ ;  /* 0xffffffe00c0c7890 */ /* 0x000fe2000fffe03f */
[----:B------:R-:W-:-:S02]  /*91a0*/  SEL R158, R158, RZ, !P2 ;  /* 0x000000ff9e9e7207 */ /* 0x000fc40005000000 */
[----:B------:R-:W-:Y:S01]  /*91b0*/  SEL R159, RZ, 0x4, P6 ;  /* 0x00000004ff9f7807 */ /* 0x000fe20003000000 */
[----:B------:R2:W-:Y:S01]  /*91c0*/  LDGSTS.E [R161+0x20008], desc[UR16][R156.64], P1 ;  /* 0x200080009ca17fae */ /* 0x0005e20008921850 */
[----:B------:R-:W-:Y:S02]  /*91d0*/  ISETP.NE.U32.AND P4, PT, R158, RZ, PT ;  /* 0x000000ff9e00720c */ /* 0x000fe40003f85070 */
[----:B------:R-:W-:Y:S02]  /*91e0*/  SEL R160, RZ, 0x4, P5 ;  /* 0x00000004ffa07807 */ /* 0x000fe40002800000 */
[----:B------:R-:W-:Y:S02]  /*91f0*/  SEL R159, R159, RZ, !P2 ;  /* 0x000000ff9f9f7207 */ /* 0x000fe40005000000 */
[----:B------:R-:W-:Y:S02]  /*9200*/  IADD3 R158, P5, R0, R166, RZ ;  /* 0x000000a6009e7210 */ /* 0x000fe40007fbe0ff */
[----:B------:R-:W-:-:S02]  /*9210*/  ISETP.NE.U32.AND P1, PT, R159, RZ, PT ;  /* 0x000000ff9f00720c */ /* 0x000fc40003f25070 */
[----:B------:R-:W-:Y:S01]  /*9220*/  SEL R160, R160, RZ, !P2 ;  /* 0x000000ffa0a07207 */ /* 0x000fe20005000000 */
[----:B------:R-:W-:Y:S01]  /*9230*/  IMAD.X R159, R2, 0x1, R165, P5 ;  /* 0x00000001029f7824 */ /* 0x000fe200028e06a5 */
[C---:B-1----:R-:W-:Y:S01]  /*9240*/  IADD3 R154, P2, R0.reuse, R164, RZ ;  /* 0x000000a4009a7210 */ /* 0x042fe20007f5e0ff */
[----:B--2---:R-:W-:Y:S01]  /*9250*/  VIADD R161, R247, UR5 ;  /* 0x00000005f7a17c36 */ /* 0x004fe20008000000 */
[----:B------:R-:W-:Y:S01]  /*9260*/  IADD3 R156, P6, R0, R149, RZ ;  /* 0x00000095009c7210 */ /* 0x000fe20007fde0ff */
[----:B------:R-:W-:Y:S01]  /*9270*/  ULEA UR5, UR13, UR7, 0xe ;  /* 0x000000070d057291 */ /* 0x000fe2000f8e703f */
[----:B------:R1:W-:Y:S01]  /*9280*/  LDGSTS.E [R163+0x20000], desc[UR16][R158.64], P0 ;  /* 0x200000009ea37fae */ /* 0x0003e20008121850 */
[----:B------:R-:W-:Y:S01]  /*9290*/  IMAD.X R155, R2, 0x1, R151, P2 ;  /* 0x00000001029b7824 */ /* 0x000fe200010e0697 */
[----:B------:R-:W-:Y:S01]  /*92a0*/  ISETP.NE.U32.AND P5, PT, R160, RZ, PT ;  /* 0x000000ffa000720c */ /* 0x000fe20003fa5070 */
[----:B------:R-:W-:Y:S02]  /*92b0*/  IMAD.X R157, R2, 0x1, R148, P6 ;  /* 0x00000001029d7824 */ /* 0x000fe400030e0694 */
[----:B------:R-:W-:Y:S01]  /*92c0*/  VIADD R205, R9, UR5 ;  /* 0x0000000509cd7c36 */ /* 0x000fe20008000000 */
[----:B------:R2:W-:Y:S01]  /*92d0*/  LDGSTS.E [R163+0x20008], desc[UR16][R154.64], P3 ;  /* 0x200080009aa37fae */ /* 0x0005e20009921850 */
[----:B------:R-:W-:Y:S01]  /*92e0*/  VIADD R207, R246, UR5 ;  /* 0x00000005f6cf7c36 */ /* 0x000fe20008000000 */
[----:B------:R-:W-:-:S02]  /*92f0*/  IADD3 R162, P3, R3, R182, RZ ;  /* 0x000000b603a27210 */ /* 0x000fc40007f7e0ff */
[----:B------:R3:W-:Y:S01]  /*9300*/  LDGSTS.E [R161+0x20000], desc[UR16][R156.64], P4 ;  /* 0x200000009ca17fae */ /* 0x0007e2000a121850 */
[----:B-1----:R-:W-:-:S05]  /*9310*/  IADD3 R158, P0, R0, R147, RZ ;  /* 0x00000093009e7210 */ /* 0x002fca0007f1e0ff */
[----:B------:R-:W-:Y:S01]  /*9320*/  IMAD.X R159, R2, 0x1, R146, P0 ;  /* 0x00000001029f7824 */ /* 0x000fe200000e0692 */
[C---:B--2---:R-:W-:Y:S01]  /*9330*/  IADD3 R154, P2, R3.reuse, R121, RZ ;  /* 0x00000079039a7210 */ /* 0x044fe20007f5e0ff */
[----:B------:R-:W-:Y:S01]  /*9340*/  IMAD.X R163, R4, 0x1, R183, P3 ;  /* 0x0000000104a37824 */ /* 0x000fe200018e06b7 */
[----:B---3--:R-:W-:-:S03]  /*9350*/  IADD3 R156, P0, R3, R117, RZ ;  /* 0x00000075039c7210 */ /* 0x008fc60007f1e0ff */
[C---:B------:R-:W-:Y:S01]  /*9360*/  IMAD.X R155, R4.reuse, 0x1, R120, P2 ;  /* 0x00000001049b7824 */ /* 0x040fe200010e0678 */
[----:B------:R1:W-:Y:S01]  /*9370*/  LDGSTS.E [R161+0x20008], desc[UR16][R158.64], P1 ;  /* 0x200080009ea17fae */ /* 0x0003e20008921850 */
[----:B------:R-:W-:-:S03]  /*9380*/  IMAD.X R157, R4, 0x1, R116, P0 ;  /* 0x00000001049d7824 */ /* 0x000fc600000e0674 */
[----:B------:R-:W0:Y:S04]  /*9390*/  LDGDEPBAR ;  /* 0x00000000000079af */ /* 0x000e280000000000 */
[----:B------:R2:W-:Y:S01]  /*93a0*/  LDGSTS.E [R205], desc[UR16][R154.64], P5 ;  /* 0x000000009acd7fae */ /* 0x0005e2000a921850 */
[----:B-1----:R-:W-:-:S03]  /*93b0*/  IADD3 R158, P1, R3, R113, RZ ;  /* 0x00000071039e7210 */ /* 0x002fc60007f3e0ff */
[----:B------:R1:W-:Y:S02]  /*93c0*/  LDGSTS.E [R205+0x400], desc[UR16][R156.64], P5 ;  /* 0x004000009ccd7fae */ /* 0x0003e4000a921850 */
[----:B------:R-:W-:Y:S01]  /*93d0*/  IMAD.X R159, R4, 0x1, R112, P1 ;  /* 0x00000001049f7824 */ /* 0x000fe200008e0670 */
[----:B--2---:R-:W-:-:S04]  /*93e0*/  IADD3 R154, P0, R3, R109, RZ ;  /* 0x0000006d039a7210 */ /* 0x004fc80007f1e0ff */
[----:B------:R2:W-:Y:S01]  /*93f0*/  LDGSTS.E [R205+0x800], desc[UR16][R158.64], P5 ;  /* 0x008000009ecd7fae */ /* 0x0005e2000a921850 */
[----:B-1----:R-:W-:Y:S01]  /*9400*/  IADD3 R156, P1, R3, R105, RZ ;  /* 0x00000069039c7210 */ /* 0x002fe20007f3e0ff */
[----:B------:R-:W-:-:S04]  /*9410*/  IMAD.X R155, R4, 0x1, R108, P0 ;  /* 0x00000001049b7824 */ /* 0x000fc800000e066c */
[----:B------:R-:W-:Y:S01]  /*9420*/  IMAD.X R157, R4, 0x1, R104, P1 ;  /* 0x00000001049d7824 */ /* 0x000fe200008e0668 */
[----:B------:R1:W-:Y:S01]  /*9430*/  LDGSTS.E [R205+0xc00], desc[UR16][R154.64], P5 ;  /* 0x00c000009acd7fae */ /* 0x0003e2000a921850 */
[----:B--2---:R-:W-:-:S03]  /*9440*/  IADD3 R158, P0, R3, R101, RZ ;  /* 0x00000065039e7210 */ /* 0x004fc60007f1e0ff */
[----:B------:R2:W-:Y:S02]  /*9450*/  LDGSTS.E [R205+0x1000], desc[UR16][R156.64], P5 ;  /* 0x010000009ccd7fae */ /* 0x0005e4000a921850 */
[----:B------:R-:W-:Y:S01]  /*9460*/  IMAD.X R159, R4, 0x1, R100, P0 ;  /* 0x00000001049f7824 */ /* 0x000fe200000e0664 */
[----:B-1----:R-:W-:-:S04]  /*9470*/  IADD3 R154, P1, R3, R97, RZ ;  /* 0x00000061039a7210 */ /* 0x002fc80007f3e0ff */
[----:B------:R1:W-:Y:S01]  /*9480*/  LDGSTS.E [R205+0x1400], desc[UR16][R158.64], P5 ;  /* 0x014000009ecd7fae */ /* 0x0003e2000a921850 */
[----:B--2---:R-:W-:Y:S01]  /*9490*/  IADD3 R156, P0, R3, R93, RZ ;  /* 0x0000005d039c7210 */ /* 0x004fe20007f1e0ff */
[----:B------:R-:W-:-:S04]  /*94a0*/  IMAD.X R155, R4, 0x1, R96, P1 ;  /* 0x00000001049b7824 */ /* 0x000fc800008e0660 */
[----:B------:R-:W-:Y:S01]  /*94b0*/  IMAD.X R157, R4, 0x1, R92, P0 ;  /* 0x00000001049d7824 */ /* 0x000fe200000e065c */
[----:B------:R2:W-:Y:S01]  /*94c0*/  LDGSTS.E [R205+0x1800], desc[UR16][R154.64], P5 ;  /* 0x018000009acd7fae */ /* 0x0005e2000a921850 */
        /* <DEDUP_REMOVED lines=23> */
[C---:B-1----:R-:W-:Y:S01]  /*9640*/  IADD3 R156, P0, R3.reuse, R119, RZ ;  /* 0x00000077039c7210 */ /* 0x042fe20007f1e0ff */
[----:B------:R-:W-:Y:S01]  /*9650*/  IMAD.X R155, R4, 0x1, R181, P2 ;  /* 0x00000001049b7824 */ /* 0x000fe200010e06b5 */
[----:B------:R-:W-:-:S03]  /*9660*/  IADD3 R160, P2, R3, R178, RZ ;  /* 0x000000b203a07210 */ /* 0x000fc60007f5e0ff */
[C---:B------:R-:W-:Y:S01]  /*9670*/  IMAD.X R157, R4.reuse, 0x1, R118, P0 ;  /* 0x00000001049d7824 */ /* 0x040fe200000e0676 */
[----:B------:R1:W-:Y:S01]  /*9680*/  LDGSTS.E [R205+0x3c00], desc[UR16][R154.64], P5 ;  /* 0x03c000009acd7fae */ /* 0x0003e2000a921850 */
[----:B------:R-:W-:Y:S01]  /*9690*/  IMAD.X R161, R4, 0x1, R179, P2 ;  /* 0x0000000104a17824 */ /* 0x000fe200010e06b3 */
[----:B------:R-:W-:Y:S02]  /*96a0*/  LEA R0, P2, R6, R0, 0x2 ;  /* 0x0000000006007211 */ /* 0x000fe400078410ff */
[C---:B--2---:R-:W-:Y:S01]  /*96b0*/  IADD3 R158, P1, R3.reuse, R115, RZ ;  /* 0x00000073039e7210 */ /* 0x044fe20007f3e0ff */
[----:B------:R2:W-:Y:S02]  /*96c0*/  LDGSTS.E [R207+0x200], desc[UR16][R156.64], P5 ;  /* 0x002000009ccf7fae */ /* 0x0005e4000a921850 */
[----:B------:R-:W-:Y:S02]  /*96d0*/  IMAD.X R2, R2, 0x1, R185, P2 ;  /* 0x0000000102027824 */ /* 0x000fe400010e06b9 */
        /* <DEDUP_REMOVED lines=33> */
[----:B------:R-:W-:Y:S01]  /*98f0*/  ISETP.NE.U32.AND P0, PT, R150, UR4, PT ;  /* 0x0000000496007c0c */ /* 0x000fe2000bf05070 */
[----:B------:R1:W-:Y:S01]  /*9900*/  LDGSTS.E [R207+0x2e00], desc[UR16][R154.64], P5 ;  /* 0x02e000009acf7fae */ /* 0x0003e2000a921850 */
[----:B--2---:R-:W-:-:S03]  /*9910*/  IADD3 R158, P1, R3, R174, RZ ;  /* 0x000000ae039e7210 */ /* 0x004fc60007f3e0ff */
[----:B------:R1:W-:Y:S02]  /*9920*/  LDGSTS.E [R207+0x3200], desc[UR16][R156.64], P5 ;  /* 0x032000009ccf7fae */ /* 0x0003e4000a921850 */
[----:B------:R-:W-:Y:S01]  /*9930*/  IMAD.X R159, R4, 0x1, R175, P1 ;  /* 0x00000001049f7824 */ /* 0x000fe200008e06af */
[----:B------:R-:W-:-:S04]  /*9940*/  LEA R3, P1, R5, R3, 0x2 ;  /* 0x0000000305037211 */ /* 0x000fc800078210ff */
[----:B------:R1:W-:Y:S01]  /*9950*/  LDGSTS.E [R207+0x3600], desc[UR16][R158.64], P5 ;  /* 0x036000009ecf7fae */ /* 0x0003e2000a921850 */
[----:B------:R-:W-:-:S03]  /*9960*/  IMAD.X R4, R4, 0x1, R184, P1 ;  /* 0x0000000104047824 */ /* 0x000fc600008e06b8 */
[----:B------:R1:W-:Y:S04]  /*9970*/  LDGSTS.E [R207+0x3a00], desc[UR16][R160.64], P5 ;  /* 0x03a00000a0cf7fae */ /* 0x0003e8000a921850 */
[----:B------:R1:W-:Y:S04]  /*9980*/  LDGSTS.E [R207+0x3e00], desc[UR16][R162.64], P5 ;  /* 0x03e00000a2cf7fae */ /* 0x0003e8000a921850 */
[----:B------:R-:W0:Y:S01]  /*9990*/  LDGDEPBAR ;  /* 0x00000000000079af */ /* 0x000e220000000000 */
[----:B------:R-:W-:Y:S05]  /*99a0*/  @P0 BRA `(.L_x_1) ;  /* 0xffffffec00a80947 */ /* 0x000fea000383ffff */
.L_x_0:
[----:B------:R-:W-:Y:S02]  /*99b0*/  WARPGROUP.DEPBAR.LE gsb0, 0x0 ;  /* 0x00008000000079c5 */ /* 0x000fe40000010000 */
[----:B------:R-:W-:-:S04]  /*99c0*/  DEPBAR.LE SB0, 0x0 ;  /* 0x000080000000791a */ /* 0x000fc80000000000 */
[----:B------:R-:W-:Y:S01]  /*99d0*/  LOP3.LUT R216, R216, 0x70, RZ, 0xc0, !PT ;  /* 0x00000070d8d87812 */ /* 0x000fe200078ec0ff */
[----:B------:R-:W2:Y:S01]  /*99e0*/  LDC R89, c[0x0][0x248] ;  /* 0x00009200ff597b82 */ /* 0x000ea20000000800 */
[----:B------:R-:W-:Y:S01]  /*99f0*/  IADD3 R203, R214, UR7, R203 ;  /* 0x00000007d6cb7c10 */ /* 0x000fe2000fffe0cb */
[----:B------:R-:W-:Y:S01]  /*9a00*/  ULDC UR4, c[0x0][0x244] ;  /* 0x0000910000047ab9 */ /* 0x000fe20000000800 */
[----:B------:R-:W-:Y:S02]  /*9a10*/  LOP3.LUT R3, R215, 0x7f, RZ, 0xc0, !PT ;  /* 0x0000007fd7037812 */ /* 0x000fe400078ec0ff */
[----:B-----5:R-:W-:Y:S01]  /*9a20*/  LOP3.LUT R176, R10, R7, RZ, 0xfc, !PT ;  /* 0x000000070ab07212 */ /* 0x020fe200078efcff */
[----:B------:R-:W-:Y:S02]  /*9a30*/  IMAD.IADD R203, R216, 0x1, R203 ;  /* 0x00000001d8cb7824 */ /* 0x000fe400078e02cb */
[----:B------:R-:W-:Y:S01]  /*9a40*/  BAR.SYNC.DEFER_BLOCKING 0x0 ;  /* 0x0000000000007b1d */ /* 0x000fe20000010000 */
[----:B------:R-:W-:-:S02]  /*9a50*/  LEA R3, R3, UR7, 0x4 ;  /* 0x0000000703037c11 */ /* 0x000fc4000f8e20ff */
[C-C-:B------:R-:W-:Y:S02]  /*9a60*/  LOP3.LUT R214, R10.reuse, 0x2, R7.reuse, 0xfe, !PT ;  /* 0x000000020ad67812 */ /* 0x140fe400078efe07 */
[C-C-:B------:R-:W-:Y:S02]  /*9a70*/  LOP3.LUT R212, R10.reuse, 0x4, R7.reuse, 0xfe, !PT ;  /* 0x000000040ad47812 */ /* 0x140fe400078efe07 */
[C-C-:B------:R-:W-:Y:S02]  /*9a80*/  LOP3.LUT R210, R10.reuse, 0x6, R7.reuse, 0xfe, !PT ;  /* 0x000000060ad27812 */ /* 0x140fe400078efe07 */
[C-C-:B------:R-:W-:Y:S02]  /*9a90*/  LOP3.LUT R208, R10.reuse, 0x8, R7.reuse, 0xfe, !PT ;  /* 0x000000080ad07812 */ /* 0x140fe400078efe07 */
[C-C-:B------:R-:W-:Y:S02]  /*9aa0*/  LOP3.LUT R206, R10.reuse, 0xa, R7.reuse, 0xfe, !PT ;  /* 0x0000000a0ace7812 */ /* 0x140fe400078efe07 */
[----:B------:R-:W-:-:S02]  /*9ab0*/  LOP3.LUT R204, R10, 0xc, R7, 0xfe, !PT ;  /* 0x0000000c0acc7812 */ /* 0x000fc400078efe07 */
[C-C-:B------:R-:W-:Y:S02]  /*9ac0*/  LOP3.LUT R202, R10.reuse, 0xe, R7.reuse, 0xfe, !PT ;  /* 0x0000000e0aca7812 */ /* 0x140fe400078efe07 */
[C-C-:B------:R-:W-:Y:S02]  /*9ad0*/  LOP3.LUT R200, R10.reuse, 0x10, R7.reuse, 0xfe, !PT ;  /* 0x000000100ac87812 */ /* 0x140fe400078efe07 */
[C-C-:B------:R-:W-:Y:S02]  /*9ae0*/  LOP3.LUT R198, R10.reuse, 0x12, R7.reuse, 0xfe, !PT ;  /* 0x000000120ac67812 */ /* 0x140fe400078efe07 */
[C-C-:B------:R-:W-:Y:S02]  /*9af0*/  LOP3.LUT R196, R10.reuse, 0x14, R7.reuse, 0xfe, !PT ;  /* 0x000000140ac47812 */ /* 0x140fe400078efe07 */
[C-C-:B------:R-:W-:Y:S01]  /*9b00*/  LOP3.LUT R194, R10.reuse, 0x16, R7.reuse, 0xfe, !PT ;  /* 0x000000160ac27812 */ /* 0x140fe200078efe07 */
[----:B------:R-:W-:Y:S01]  /*9b10*/  STSM.16.M88.4 [R203], R24 ;  /* 0x00000018cb007844 */ /* 0x000fe20000000200 */
[----:B------:R-:W-:-:S02]  /*9b20*/  LOP3.LUT R192, R10, 0x18, R7, 0xfe, !PT ;  /* 0x000000180ac07812 */ /* 0x000fc400078efe07 */
[C-C-:B------:R-:W-:Y:S01]  /*9b30*/  LOP3.LUT R190, R10.reuse, 0x1a, R7.reuse, 0xfe, !PT ;  /* 0x0000001a0abe7812 */ /* 0x140fe200078efe07 */
[----:B------:R-:W-:Y:S01]  /*9b40*/  BAR.SYNC.DEFER_BLOCKING 0x0 ;  /* 0x0000000000007b1d */ /* 0x000fe20000010000 */
        /* <DEDUP_REMOVED lines=35> */
[C-C-:B-1----:R-:W-:Y:S02]  /*9d80*/  LOP3.LUT R154, R10.reuse, 0x3a, R7.reuse, 0xfe, !PT ;  /* 0x0000003a0a9a7812 */ /* 0x142fe400078efe07 */
        /* <DEDUP_REMOVED lines=13> */
[----:B------:R-:W-:Y:S02]  /*9e60*/  LOP3.LUT R184, R10, 0x1e, R7, 0xfe, !PT ;  /* 0x0000001e0ab87812 */ /* 0x000fe400078efe07 */
[----:B------:R-:W1:Y:S01]  /*9e70*/  LDS.128 R4, [R3] ;  /* 0x0000000003047984 */ /* 0x000e620000000c00 */
[----:B------:R-:W-:Y:S01]  /*9e80*/  BAR.SYNC.DEFER_BLOCKING 0x0 ;  /* 0x0000000000007b1d */ /* 0x000fe20000010000 */
[C---:B------:R-:W-:Y:S01]  /*9e90*/  ISETP.GE.AND P0, PT, R186.reuse, R152, PT ;  /* 0x00000098ba00720c */ /* 0x040fe20003f06270 */
[----:B------:R-:W-:-:S03]  /*9ea0*/  IMAD R186, R186, UR4, RZ ;  /* 0x00000004baba7c24 */ /* 0x000fc6000f8e02ff */
[-C--:B------:R-:W-:Y:S01]  /*9eb0*/  ISETP.LT.AND P3, PT, R176, R153.reuse, !P0 ;  /* 0x00000099b000720c */ /* 0x080fe20004761270 */
[----:B------:R-:W-:Y:S01]  /*9ec0*/  ULDC.64 UR4, c[0x0][0x220] ;  /* 0x0000880000047ab9 */ /* 0x000fe20000000a00 */
[----:B------:R-:W-:Y:S01]  /*9ed0*/  ISETP.LT.AND P1, PT, R214, R153, !P0 ;  /* 0x00000099d600720c */ /* 0x000fe20004721270 */
[-C--:B--2---:R-:W-:Y:S02]  /*9ee0*/  IMAD R176, R176, R89.reuse, RZ ;  /* 0x00000059b0b07224 */ /* 0x084fe400078e02ff */
[----:B------:R-:W-:Y:S01]  /*9ef0*/  IMAD R214, R214, R89, RZ ;  /* 0x00000059d6d67224 */ /* 0x000fe200078e02ff */
[----:B------:R-:W-:Y:S01]  /*9f00*/  STSM.16.M88.4 [R203], R28 ;  /* 0x0000001ccb007844 */ /* 0x000fe20000000200 */
[----:B------:R-:W-:Y:S06]  /*9f10*/  BAR.SYNC.DEFER_BLOCKING 0x0 ;  /* 0x0000000000007b1d */ /* 0x000fec0000010000 */
[----:B------:R-:W2:Y:S02]  /*9f20*/  LDS.128 R8, [R3] ;  /* 0x0000000003087984 */ /* 0x000ea40000000c00 */
[----:B------:R-:W-:Y:S06]  /*9f30*/  BAR.SYNC.DEFER_BLOCKING 0x0 ;  /* 0x0000000000007b1d */ /* 0x000fec0000010000 */
[----:B------:R-:W-:Y:S02]  /*9f40*/  STSM.16.M88.4 [R203], R32 ;  /* 0x00000020cb007844 */ /* 0x000fe40000000200 */
[----:B------:R-:W-:Y:S06]  /*9f50*/  BAR.SYNC.DEFER_BLOCKING 0x0 ;  /* 0x0000000000007b1d */ /* 0x000fec0000010000 */
[----:B------:R-:W3:Y:S02]  /*9f60*/  LDS.128 R12, [R3] ;  /* 0x00000000030c7984 */ /* 0x000ee40000000c00 */
[----:B------:R-:W-:Y:S06]  /*9f70*/  BAR.SYNC.DEFER_BLOCKING 0x0 ;  /* 0x0000000000007b1d */ /* 0x000fec0000010000 */
[----:B------:R-:W-:Y:S02]  /*9f80*/  STSM.16.M88.4 [R203], R36 ;  /* 0x00000024cb007844 */ /* 0x000fe40000000200 */
[----:B------:R-:W-:Y:S06]  /*9f90*/  BAR.SYNC.DEFER_BLOCKING 0x0 ;  /* 0x0000000000007b1d */ /* 0x000fec0000010000 */
[----:B------:R-:W4:Y:S02]  /*9fa0*/  LDS.128 R16, [R3] ;  /* 0x0000000003107984 */ /* 0x000f240000000c00 */
        /* <DEDUP_REMOVED lines=25> */
[----:B------:R1:W-:Y:S02]  /*a140*/  STSM.16.M88.4 [R203], R64 ;  /* 0x00000040cb007844 */ /* 0x0003e40000000200 */
[----:B------:R-:W-:Y:S01]  /*a150*/  BAR.SYNC.DEFER_BLOCKING 0x0 ;  /* 0x0000000000007b1d */ /* 0x000fe20000010000 */
[----:B-1----:R-:W-:-:S04]  /*a160*/  LEA R64, P2, R186, UR4, 0x2 ;  /* 0x00000004ba407c11 */ /* 0x002fc8000f8410ff */
[----:B------:R-:W-:Y:S02]  /*a170*/  LEA.HI.X.SX32 R65, R186, UR5, 0x2, P2 ;  /* 0x00000005ba417c11 */ /* 0x000fe400090f16ff */
[C---:B------:R-:W-:Y:S01]  /*a180*/  ISETP.LT.AND P2, PT, R212.reuse, R153, !P0 ;  /* 0x00000099d400720c */ /* 0x040fe20004741270 */
[----:B------:R-:W-:Y:S01]  /*a190*/  IMAD R212, R212, R89, RZ ;  /* 0x00000059d4d47224 */ /* 0x000fe200078e02ff */
[CC--:B------:R-:W-:Y:S01]  /*a1a0*/  LEA R66, P4, R176.reuse, R64.reuse, 0x2 ;  /* 0x00000040b0427211 */ /* 0x0c0fe200078810ff */
[----:B------:R-:W1:Y:S03]  /*a1b0*/  LDS.128 R44, [R3] ;  /* 0x00000000032c7984 */ /* 0x000e660000000c00 */
[----:B------:R-:W-:Y:S01]  /*a1c0*/  LEA.HI.X.SX32 R67, R176, R65, 0x2, P4 ;  /* 0x00000041b0437211 */ /* 0x000fe200020f16ff */
[----:B------:R-:W-:Y:S01]  /*a1d0*/  IMAD R176, R89, 0x20, R176 ;  /* 0x0000002059b07824 */ /* 0x000fe200078e02b0 */
[----:B------:R-:W-:Y:S06]  /*a1e0*/  BAR.SYNC.DEFER_BLOCKING 0x0 ;  /* 0x0000000000007b1d */ /* 0x000fec0000010000 */
[----:B------:R2:W-:Y:S02]  /*a1f0*/  STSM.16.M88.4 [R203], R68 ;  /* 0x00000044cb007844 */ /* 0x0005e40000000200 */
[----:B------:R-:W-:Y:S01]  /*a200*/  BAR.SYNC.DEFER_BLOCKING 0x0 ;  /* 0x0000000000007b1d */ /* 0x000fe20000010000 */
[----:B--2---:R-:W-:-:S02]  /*a210*/  LEA R68, P5, R214, R64, 0x2 ;  /* 0x00000040d6447211 */ /* 0x004fc400078a10ff */
[----:B------:R-:W-:Y:S02]  /*a220*/  LEA R70, P4, R212, R64, 0x2 ;  /* 0x00000040d4467211 */ /* 0x000fe400078810ff */
[----:B------:R-:W-:Y:S02]  /*a230*/  LEA.HI.X.SX32 R69, R214, R65, 0x2, P5 ;  /* 0x00000041d6457211 */ /* 0x000fe400028f16ff */
[C---:B------:R-:W-:Y:S01]  /*a240*/  ISETP.LT.AND P5, PT, R210.reuse, R153, !P0 ;  /* 0x00000099d200720c */ /* 0x040fe200047a1270 */
[----:B------:R-:W-:Y:S01]  /*a250*/  IMAD R210, R210, R89, RZ ;  /* 0x00000059d2d27224 */ /* 0x000fe200078e02ff */
[----:B------:R-:W-:Y:S02]  /*a260*/  LEA.HI.X.SX32 R71, R212, R65, 0x2, P4 ;  /* 0x00000041d4477211 */ /* 0x000fe400020f16ff */
[C---:B------:R-:W-:Y:S01]  /*a270*/  ISETP.LT.AND P4, PT, R208.reuse, R153, !P0 ;  /* 0x00000099d000720c */ /* 0x040fe20004781270 */
[----:B------:R-:W-:Y:S01]  /*a280*/  IMAD R208, R208, R89, RZ ;  /* 0x00000059d0d07224 */ /* 0x000fe200078e02ff */
[----:B------:R-:W2:Y:S01]  /*a290*/  LDS.128 R48, [R3] ;  /* 0x0000000003307984 */ /* 0x000ea20000000c00 */
[----:B------:R-:W-:Y:S06]  /*a2a0*/  BAR.SYNC.DEFER_BLOCKING 0x0 ;  /* 0x0000000000007b1d */ /* 0x000fec0000010000 */
[----:B------:R3:W-:Y:S02]  /*a2b0*/  STSM.16.M88.4 [R203], R72 ;  /* 0x00000048cb007844 */ /* 0x0007e40000000200 */
[----:B------:R-:W-:Y:S06]  /*a2c0*/  BAR.SYNC.DEFER_BLOCKING 0x0 ;  /* 0x0000000000007b1d */ /* 0x000fec0000010000 */
[----:B------:R-:W2:Y:S02]  /*a2d0*/  LDS.128 R52, [R3] ;  /* 0x0000000003347984 */ /* 0x000ea40000000c00 */
[----:B------:R-:W-:Y:S06]  /*a2e0*/  BAR.SYNC.DEFER_BLOCKING 0x0 ;  /* 0x0000000000007b1d */ /* 0x000fec0000010000 */
[----:B------:R-:W-:Y:S02]  /*a2f0*/  STSM.16.M88.4 [R203], R76 ;  /* 0x0000004ccb007844 */ /* 0x000fe40000000200 */
        /* <DEDUP_REMOVED lines=9> */
[----:B------:R4:W-:Y:S01]  /*a390*/  @P3 STG.E desc[UR16][R66.64], R4 ;  /* 0x0000000442003986 */ /* 0x0009e2000c101910 */
[C---:B------:R-:W-:Y:S01]  /*a3a0*/  ISETP.LT.AND P3, PT, R204.reuse, R153, !P0 ;  /* 0x00000099cc00720c */ /* 0x040fe20004761270 */
[----:B------:R-:W-:-:S02]  /*a3b0*/  IMAD R204, R204, R89, RZ ;  /* 0x00000059cccc7224 */ /* 0x000fc400078e02ff */
[----:B------:R1:W-:Y:S01]  /*a3c0*/  @P1 STG.E desc[UR16][R68.64], R5 ;  /* 0x0000000544001986 */ /* 0x0003e2000c101910 */
[----:B---3--:R-:W-:-:S03]  /*a3d0*/  LEA R72, P1, R210, R64, 0x2 ;  /* 0x00000040d2487211 */ /* 0x008fc600078210ff */
[----:B------:R3:W-:Y:S01]  /*a3e0*/  @P2 STG.E desc[UR16][R70.64], R6 ;  /* 0x0000000646002986 */ /* 0x0007e2000c101910 */
[C---:B------:R-:W-:Y:S01]  /*a3f0*/  ISETP.LT.AND P2, PT, R206.reuse, R153, !P0 ;  /* 0x00000099ce00720c */ /* 0x040fe20004741270 */
[----:B------:R-:W-:Y:S01]  /*a400*/  IMAD R206, R206, R89, RZ ;  /* 0x00000059cece7224 */ /* 0x000fe200078e02ff */
[----:B------:R-:W-:Y:S02]  /*a410*/  LEA.HI.X.SX32 R73, R210, R65, 0x2, P1 ;  /* 0x00000041d2497211 */ /* 0x000fe400008f16ff */
[----:B----4-:R-:W-:-:S03]  /*a420*/  LEA R66, P1, R208, R64, 0x2 ;  /* 0x00000040d0427211 */ /* 0x010fc600078210ff */
[----:B------:R4:W-:Y:S01]  /*a430*/  @P5 STG.E desc[UR16][R72.64], R7 ;  /* 0x0000000748005986 */ /* 0x0009e2000c101910 */
[-C--:B------:R-:W-:Y:S02]  /*a440*/  LEA R4, P5, R206, R64.reuse, 0x2 ;  /* 0x00000040ce047211 */ /* 0x080fe400078a10ff */
[----:B------:R-:W-:Y:S02]  /*a450*/  LEA.HI.X.SX32 R67, R208, R65, 0x2, P1 ;  /* 0x00000041d0437211 */ /* 0x000fe400008f16ff */
[----:B-1----:R-:W-:Y:S02]  /*a460*/  LEA R68, P6, R204, R64, 0x2 ;  /* 0x00000040cc447211 */ /* 0x002fe400078c10ff */
[C---:B------:R-:W-:Y:S01]  /*a470*/  ISETP.LT.AND P1, PT, R202.reuse, R153, !P0 ;  /* 0x00000099ca00720c */ /* 0x040fe20004721270 */
[----:B------:R-:W-:Y:S01]  /*a480*/  IMAD R202, R202, R89, RZ ;  /* 0x00000059caca7224 */ /* 0x000fe200078e02ff */
[-C--:B------:R-:W-:Y:S01]  /*a490*/  LEA.HI.X.SX32 R5, R206, R65.reuse, 0x2, P5 ;  /* 0x00000041ce057211 */ /* 0x080fe200028f16ff */
[----:B------:R-:W-:Y:S01]  /*a4a0*/  @P4 STG.E desc[UR16][R66.64], R8 ;  /* 0x0000000842004986 */ /* 0x000fe2000c101910 */
[----:B------:R-:W-:-:S02]  /*a4b0*/  LEA.HI.X.SX32 R69, R204, R65, 0x2, P6 ;  /* 0x00000041cc457211 */ /* 0x000fc400030f16ff */
[-C--:B---3--:R-:W-:Y:S01]  /*a4c0*/  LEA R70, P4, R202, R64.reuse, 0x2 ;  /* 0x00000040ca467211 */ /* 0x088fe200078810ff */
[----:B------:R1:W-:Y:S01]  /*a4d0*/  @P2 STG.E desc[UR16][R4.64], R9 ;  /* 0x0000000904002986 */ /* 0x0003e2000c101910 */
[C---:B------:R-:W-:Y:S01]  /*a4e0*/  ISETP.LT.AND P5, PT, R200.reuse, R153, !P0 ;  /* 0x00000099c800720c */ /* 0x040fe200047a1270 */
[----:B------:R-:W-:Y:S01]  /*a4f0*/  IMAD R200, R200, R89, RZ ;  /* 0x00000059c8c87224 */ /* 0x000fe200078e02ff */
[----:B------:R-:W-:Y:S01]  /*a500*/  LEA.HI.X.SX32 R71, R202, R65, 0x2, P4 ;  /* 0x00000041ca477211 */ /* 0x000fe200020f16ff */
[----:B------:R3:W-:Y:S01]  /*a510*/  @P3 STG.E desc[UR16][R68.64], R10 ;  /* 0x0000000a44003986 */ /* 0x0007e2000c101910 */
[C---:B------:R-:W-:Y:S01]  /*a520*/  ISETP.LT.AND P3, PT, R198.reuse, R153, !P0 ;  /* 0x00000099c600720c */ /* 0x040fe20004761270 */
[----:B------:R-:W-:Y:S01]  /*a530*/  IMAD R198, R198, R89, RZ ;  /* 0x00000059c6c67224 */ /* 0x000fe200078e02ff */
[----:B------:R-:W-:Y:S01]  /*a540*/  LEA R6, P2, R200, R64, 0x2 ;  /* 0x00000040c8067211 */ /* 0x000fe200078410ff */
[----:B------:R2:W-:Y:S01]  /*a550*/  @P1 STG.E desc[UR16][R70.64], R11 ;  /* 0x0000000b46001986 */ /* 0x0005e2000c101910 */
[C---:B------:R-:W-:Y:S01]  /*a560*/  ISETP.LT.AND P4, PT, R196.reuse, R153, !P0 ;  /* 0x00000099c400720c */ /* 0x040fe20004781270 */
[----:B------:R-:W-:Y:S01]  /*a570*/  IMAD R196, R196, R89, RZ ;  /* 0x00000059c4c47224 */ /* 0x000fe200078e02ff */
[----:B----4-:R-:W-:-:S02]  /*a580*/  LEA.HI.X.SX32 R7, R200, R65, 0x2, P2 ;  /* 0x00000041c8077211 */ /* 0x010fc400010f16ff */
[-C--:B-1----:R-:W-:Y:S02]  /*a590*/  LEA R4, P1, R198, R64.reuse, 0x2 ;  /* 0x00000040c6047211 */ /* 0x082fe400078210ff */
[C---:B------:R-:W-:Y:S01]  /*a5a0*/  ISETP.LT.AND P2, PT, R194.reuse, R153, !P0 ;  /* 0x00000099c200720c */ /* 0x040fe20004741270 */
[----:B------:R-:W-:Y:S01]  /*a5b0*/  IMAD R194, R194, R89, RZ ;  /* 0x00000059c2c27224 */ /* 0x000fe200078e02ff */
[-C--:B------:R-:W-:Y:S01]  /*a5c0*/  LEA.HI.X.SX32 R5, R198, R65.reuse, 0x2, P1 ;  /* 0x00000041c6057211 */ /* 0x080fe200008f16ff */
[----:B------:R1:W-:Y:S01]  /*a5d0*/  @P5 STG.E desc[UR16][R6.64], R12 ;  /* 0x0000000c06005986 */ /* 0x0003e2000c101910 */
[-C--:B------:R-:W-:Y:S02]  /*a5e0*/  LEA R8, P6, R196, R64.reuse, 0x2 ;  /* 0x00000040c4087211 */ /* 0x080fe400078c10ff */
[----:B---3--:R-:W-:Y:S01]  /*a5f0*/  LEA R10, P5, R194, R64, 0x2 ;  /* 0x00000040c20a7211 */ /* 0x008fe200078a10ff */
[----:B------:R3:W-:Y:S01]  /*a600*/  @P3 STG.E desc[UR16][R4.64], R13 ;  /* 0x0000000d04003986 */ /* 0x0007e2000c101910 */
[----:B------:R-:W-:-:S02]  /*a610*/  LEA.HI.X.SX32 R9, R196, R65, 0x2, P6 ;  /* 0x00000041c4097211 */ /* 0x000fc400030f16ff */
[C---:B------:R-:W-:Y:S01]  /*a620*/  ISETP.LT.AND P3, PT, R192.reuse, R153, !P0 ;  /* 0x00000099c000720c */ /* 0x040fe20004761270 */
[----:B------:R-:W-:Y:S01]  /*a630*/  IMAD R192, R192, R89, RZ ;  /* 0x00000059c0c07224 */ /* 0x000fe200078e02ff */
[----:B--2---:R-:W-:Y:S01]  /*a640*/  LEA.HI.X.SX32 R11, R194, R65, 0x2, P5 ;  /* 0x00000041c20b7211 */ /* 0x004fe200028f16ff */
[----:B------:R2:W-:Y:S01]  /*a650*/  @P4 STG.E desc[UR16][R8.64], R14 ;  /* 0x0000000e08004986 */ /* 0x0005e2000c101910 */
[C---:B------:R-:W-:Y:S01]  /*a660*/  ISETP.LT.AND P5, PT, R190.reuse, R153, !P0 ;  /* 0x00000099be00720c */ /* 0x040fe200047a1270 */
[----:B------:R-:W-:Y:S01]  /*a670*/  IMAD R190, R190, R89, RZ ;  /* 0x00000059bebe7224 */ /* 0x000fe200078e02ff */
[-C--:B-1----:R-:W-:Y:S01]  /*a680*/  LEA R6, P4, R192, R64.reuse, 0x2 ;  /* 0x00000040c0067211 */ /* 0x082fe200078810ff */
[----:B------:R-:W-:Y:S01]  /*a690*/  @P2 STG.E desc[UR16][R10.64], R15 ;  /* 0x0000000f0a002986 */ /* 0x000fe2000c101910 */
[C---:B------:R-:W-:Y:S01]  /*a6a0*/  ISETP.LT.AND P2, PT, R188.reuse, R153, !P0 ;  /* 0x00000099bc00720c */ /* 0x040fe20004741270 */
[----:B------:R-:W-:Y:S01]  /*a6b0*/  IMAD R188, R188, R89, RZ ;  /* 0x00000059bcbc7224 */ /* 0x000fe200078e02ff */
[----:B------:R-:W-:Y:S01]  /*a6c0*/  LEA.HI.X.SX32 R7, R192, R65, 0x2, P4 ;  /* 0x00000041c0077211 */ /* 0x000fe200020f16ff */
[----:B------:R-:W-:Y:S01]  /*a6d0*/  IMAD R12, R89, 0x2, R176 ;  /* 0x00000002590c7824 */ /* 0x000fe200078e02b0 */
[----:B------:R-:W-:-:S02]  /*a6e0*/  LEA R66, P6, R190, R64, 0x2 ;  /* 0x00000040be427211 */ /* 0x000fc400078c10ff */
[----:B------:R-:W-:Y:S01]  /*a6f0*/  ISETP.LT.AND P4, PT, R184, R153, !P0 ;  /* 0x00000099b800720c */ /* 0x000fe20004781270 */
[----:B------:R1:W-:Y:S01]  /*a700*/  @P3 STG.E desc[UR16][R6.64], R16 ;  /* 0x0000001006003986 */ /* 0x0003e2000c101910 */
[-C--:B---3--:R-:W-:Y:S01]  /*a710*/  LEA R4, P3, R188, R64.reuse, 0x2 ;  /* 0x00000040bc047211 */ /* 0x088fe200078610ff */
[----:B------:R-:W-:Y:S01]  /*a720*/  IMAD R184, R184, R89, RZ ;  /* 0x00000059b8b87224 */ /* 0x000fe200078e02ff */
[-C--:B------:R-:W-:Y:S01]  /*a730*/  LEA.HI.X.SX32 R67, R190, R65.reuse, 0x2, P6 ;  /* 0x00000041be437211 */ /* 0x080fe200030f16ff */
[----:B--2---:R-:W-:Y:S01]  /*a740*/  IMAD R14, R89, 0x2, R12 ;  /* 0x00000002590e7824 */ /* 0x004fe200078e020c */
[----:B------:R-:W-:Y:S02]  /*a750*/  LEA.HI.X.SX32 R5, R188, R65, 0x2, P3 ;  /* 0x00000041bc057211 */ /* 0x000fe400018f16ff */
[----:B------:R-:W-:Y:S01]  /*a760*/  ISETP.LT.AND P1, PT, R182, R153, !P0 ;  /* 0x00000099b600720c */ /* 0x000fe20004721270 */
[----:B------:R-:W-:Y:S01]  /*a770*/  @P5 STG.E desc[UR16][R66.64], R17 ;  /* 0x0000001142005986 */ /* 0x000fe2000c101910 */
[----:B------:R-:W-:-:S02]  /*a780*/  LEA R8, P6, R184, R64, 0x2 ;  /* 0x00000040b8087211 */ /* 0x000fc400078c10ff */
[----:B------:R-:W-:Y:S01]  /*a790*/  ISETP.LT.AND P5, PT, R180, R153, !P0 ;  /* 0x00000099b400720c */ /* 0x000fe200047a1270 */
[----:B------:R2:W-:Y:S01]  /*a7a0*/  @P2 STG.E desc[UR16][R4.64], R18 ;  /* 0x0000001204002986 */ /* 0x0005e2000c101910 */
[-C--:B-1----:R-:W-:Y:S02]  /*a7b0*/  LEA R6, P2, R176, R64.reuse, 0x2 ;  /* 0x00000040b0067211 */ /* 0x082fe400078410ff */
[-C--:B------:R-:W-:Y:S02]  /*a7c0*/  LEA.HI.X.SX32 R9, R184, R65.reuse, 0x2, P6 ;  /* 0x00000041b8097211 */ /* 0x080fe400030f16ff */
[----:B------:R-:W-:Y:S02]  /*a7d0*/  LEA R10, P6, R12, R64, 0x2 ;  /* 0x000000400c0a7211 */ /* 0x000fe400078c10ff */
[----:B------:R-:W-:Y:S01]  /*a7e0*/  LEA.HI.X.SX32 R7, R176, R65, 0x2, P2 ;  /* 0x00000041b0077211 */ /* 0x000fe200010f16ff */
[----:B------:R1:W-:Y:S01]  /*a7f0*/  @P4 STG.E desc[UR16][R8.64], R19 ;  /* 0x0000001308004986 */ /* 0x0003e2000c101910 */
[----:B------:R-:W-:-:S02]  /*a800*/  ISETP.LT.AND P3, PT, R178, R153, !P0 ;  /* 0x00000099b200720c */ /* 0x000fc40004761270 */
[----:B------:R-:W-:Y:S01]  /*a810*/  LEA.HI.X.SX32 R11, R12, R65, 0x2, P6 ;  /* 0x000000410c0b7211 */ /* 0x000fe200030f16ff */
[----:B------:R3:W-:Y:S01]  /*a820*/  @P1 STG.E desc[UR16][R6.64], R20 ;  /* 0x0000001406001986 */ /* 0x0007e2000c101910 */
[C---:B------:R-:W-:Y:S01]  /*a830*/  IMAD R12, R89.reuse, 0x2, R14 ;  /* 0x00000002590c7824 */ /* 0x040fe200078e020e */
[-C--:B--2---:R-:W-:Y:S02]  /*a840*/  LEA R4, P1, R14, R64.reuse, 0x2 ;  /* 0x000000400e047211 */ /* 0x084fe400078210ff */
[----:B------:R-:W-:Y:S01]  /*a850*/  ISETP.LT.AND P4, PT, R174, R153, !P0 ;  /* 0x00000099ae00720c */ /* 0x000fe20004781270 */
[----:B------:R2:W-:Y:S01]  /*a860*/  @P5 STG.E desc[UR16][R10.64], R21 ;  /* 0x000000150a005986 */ /* 0x0005e2000c101910 */
[----:B------:R-:W-:Y:S01]  /*a870*/  LEA.HI.X.SX32 R5, R14, R65, 0x2, P1 ;  /* 0x000000410e057211 */ /* 0x000fe200008f16ff */
[C---:B------:R-:W-:Y:S01]  /*a880*/  IMAD R14, R89.reuse, 0x2, R12 ;  /* 0x00000002590e7824 */ /* 0x040fe200078e020c */
[-C--:B-1----:R-:W-:Y:S02]  /*a890*/  LEA R8, P6, R12, R64.reuse, 0x2 ;  /* 0x000000400c087211 */ /* 0x082fe400078c10ff */
[----:B------:R-:W-:Y:S01]  /*a8a0*/  ISETP.LT.AND P2, PT, R172, R153, !P0 ;  /* 0x00000099ac00720c */ /* 0x000fe20004741270 */
[----:B------:R1:W-:Y:S01]  /*a8b0*/  @P3 STG.E desc[UR16][R4.64], R22 ;  /* 0x0000001604003986 */ /* 0x0003e2000c101910 */
[----:B------:R-:W-:Y:S01]  /*a8c0*/  LEA.HI.X.SX32 R9, R12, R65, 0x2, P6 ;  /* 0x000000410c097211 */ /* 0x000fe200030f16ff */
[----:B------:R-:W-:Y:S01]  /*a8d0*/  IMAD R12, R89, 0x2, R14 ;  /* 0x00000002590c7824 */ /* 0x000fe200078e020e */
[----:B---3--:R-:W-:-:S02]  /*a8e0*/  LEA R6, P3, R14, R64, 0x2 ;  /* 0x000000400e067211 */ /* 0x008fc400078610ff */
[----:B------:R-:W-:Y:S01]  /*a8f0*/  ISETP.LT.AND P5, PT, R170, R153, !P0 ;  /* 0x00000099aa00720c */ /* 0x000fe200047a1270 */
[----:B------:R3:W-:Y:S01]  /*a900*/  @P4 STG.E desc[UR16][R8.64], R23 ;  /* 0x0000001708004986 */ /* 0x0007e2000c101910 */
[-C--:B--2---:R-:W-:Y:S02]  /*a910*/  LEA R10, P6, R12, R64.reuse, 0x2 ;  /* 0x000000400c0a7211 */ /* 0x084fe400078c10ff */
[----:B------:R-:W-:Y:S01]  /*a920*/  LEA.HI.X.SX32 R7, R14, R65, 0x2, P3 ;  /* 0x000000410e077211 */ /* 0x000fe200018f16ff */
[C---:B------:R-:W-:Y:S01]  /*a930*/  IMAD R14, R89.reuse, 0x2, R12 ;  /* 0x00000002590e7824 */ /* 0x040fe200078e020c */
[----:B------:R-:W-:Y:S01]  /*a940*/  ISETP.LT.AND P1, PT, R168, R153, !P0 ;  /* 0x00000099a800720c */ /* 0x000fe20004721270 */
[----:B------:R-:W2:Y:S01]  /*a950*/  LDS.128 R20, [R3] ;  /* 0x0000000003147984 */ /* 0x000ea20000000c00 */
[----:B------:R-:W-:Y:S01]  /*a960*/  LEA.HI.X.SX32 R11, R12, R65, 0x2, P6 ;  /* 0x000000410c0b7211 */ /* 0x000fe200030f16ff */
[----:B------:R-:W-:Y:S01]  /*a970*/  IMAD R12, R89, 0x2, R14 ;  /* 0x00000002590c7824 */ /* 0x000fe200078e020e */
[----:B------:R-:W-:Y:S01]  /*a980*/  ISETP.LT.AND P4, PT, R166, R153, !P0 ;  /* 0x00000099a600720c */ /* 0x000fe20004781270 */
[----:B------:R4:W-:Y:S01]  /*a990*/  @P2 STG.E desc[UR16][R6.64], R24 ;  /* 0x0000001806002986 */ /* 0x0009e2000c101910 */
[----:B-1----:R-:W-:-:S02]  /*a9a0*/  LEA R4, P2, R14, R64, 0x2 ;  /* 0x000000400e047211 */ /* 0x002fc400078410ff */
[-C--:B---3--:R-:W-:Y:S01]  /*a9b0*/  LEA R8, P6, R12, R64.reuse, 0x2 ;  /* 0x000000400c087211 */ /* 0x088fe200078c10ff */
[----:B------:R1:W-:Y:S01]  /*a9c0*/  @P5 STG.E desc[UR16][R10.64], R25 ;  /* 0x000000190a005986 */ /* 0x0003e2000c101910 */
[----:B------:R-:W-:Y:S01]  /*a9d0*/  LEA.HI.X.SX32 R5, R14, R65, 0x2, P2 ;  /* 0x000000410e057211 */ /* 0x000fe200010f16ff */
[C---:B------:R-:W-:Y:S01]  /*a9e0*/  IMAD R14, R89.reuse, 0x2, R12 ;  /* 0x00000002590e7824 */ /* 0x040fe200078e020c */
[----:B------:R-:W-:Y:S02]  /*a9f0*/  ISETP.LT.AND P3, PT, R164, R153, !P0 ;  /* 0x00000099a400720c */ /* 0x000fe40004761270 */
[----:B------:R-:W-:Y:S01]  /*aa00*/  LEA.HI.X.SX32 R9, R12, R65, 0x2, P6 ;  /* 0x000000410c097211 */ /* 0x000fe200030f16ff */
[----:B------:R3:W-:Y:S01]  /*aa10*/  @P1 STG.E desc[UR16][R4.64], R26 ;  /* 0x0000001a04001986 */ /* 0x0007e2000c101910 */
[----:B------:R-:W-:Y:S01]  /*aa20*/  IMAD R12, R89, 0x2, R14 ;  /* 0x00000002590c7824 */ /* 0x000fe200078e020e */
[-C--:B----4-:R-:W-:Y:S02]  /*aa30*/  LEA R6, P1, R14, R64.reuse, 0x2 ;  /* 0x000000400e067211 */ /* 0x090fe400078210ff */
[----:B------:R-:W-:Y:S01]  /*aa40*/  ISETP.LT.AND P5, PT, R162, R153, !P0 ;  /* 0x00000099a200720c */ /* 0x000fe200047a1270 */
[----:B------:R4:W-:Y:S01]  /*aa50*/  @P4 STG.E desc[UR16][R8.64], R27 ;  /* 0x0000001b08004986 */ /* 0x0009e2000c101910 */
[----:B-1----:R-:W-:-:S02]  /*aa60*/  LEA R10, P6, R12, R64, 0x2 ;  /* 0x000000400c0a7211 */ /* 0x002fc400078c10ff */
[----:B------:R-:W-:Y:S01]  /*aa70*/  LEA.HI.X.SX32 R7, R14, R65, 0x2, P1 ;  /* 0x000000410e077211 */ /* 0x000fe200008f16ff */
[C---:B------:R-:W-:Y:S01]  /*aa80*/  IMAD R14, R89.reuse, 0x2, R12 ;  /* 0x00000002590e7824 */ /* 0x040fe200078e020c */
[----:B------:R-:W-:Y:S02]  /*aa90*/  ISETP.LT.AND P2, PT, R160, R153, !P0 ;  /* 0x00000099a000720c */ /* 0x000fe40004741270 */
[----:B------:R-:W-:Y:S01]  /*aaa0*/  LEA.HI.X.SX32 R11, R12, R65, 0x2, P6 ;  /* 0x000000410c0b7211 */ /* 0x000fe200030f16ff */
[----:B------:R1:W-:Y:S01]  /*aab0*/  @P3 STG.E desc[UR16][R6.64], R28 ;  /* 0x0000001c06003986 */ /* 0x0003e2000c101910 */
[----:B------:R-:W-:Y:S01]  /*aac0*/  IMAD R12, R89, 0x2, R14 ;  /* 0x00000002590c7824 */ /* 0x000fe200078e020e */
[-C--:B---3--:R-:W-:Y:S02]  /*aad0*/  LEA R4, P3, R14, R64.reuse, 0x2 ;  /* 0x000000400e047211 */ /* 0x088fe400078610ff */
[----:B------:R-:W-:Y:S01]  /*aae0*/  ISETP.LT.AND P4, PT, R158, R153, !P0 ;  /* 0x000000999e00720c */ /* 0x000fe20004781270 */
[----:B------:R3:W-:Y:S01]  /*aaf0*/  @P5 STG.E desc[UR16][R10.64], R29 ;  /* 0x0000001d0a005986 */ /* 0x0007e2000c101910 */
[----:B----4-:R-:W-:-:S02]  /*ab00*/  LEA R8, P6, R12, R64, 0x2 ;  /* 0x000000400c087211 */ /* 0x010fc400078c10ff */
[----:B------:R-:W-:Y:S01]  /*ab10*/  LEA.HI.X.SX32 R5, R14, R65, 0x2, P3 ;  /* 0x000000410e057211 */ /* 0x000fe200018f16ff */
[C---:B------:R-:W-:Y:S01]  /*ab20*/  IMAD R14, R89.reuse, 0x2, R12 ;  /* 0x00000002590e7824 */ /* 0x040fe200078e020c */
[----:B------:R-:W-:Y:S02]  /*ab30*/  ISETP.LT.AND P1, PT, R156, R153, !P0 ;  /* 0x000000999c00720c */ /* 0x000fe40004721270 */
[----:B------:R-:W-:Y:S01]  /*ab40*/  LEA.HI.X.SX32 R9, R12, R65, 0x2, P6 ;  /* 0x000000410c097211 */ /* 0x000fe200030f16ff */
[----:B------:R4:W-:Y:S01]  /*ab50*/  @P2 STG.E desc[UR16][R4.64], R30 ;  /* 0x0000001e04002986 */ /* 0x0009e2000c101910 */
[----:B------:R-:W-:Y:S01]  /*ab60*/  IMAD R12, R89, 0x2, R14 ;  /* 0x00000002590c7824 */ /* 0x000fe200078e020e */
[-C--:B-1----:R-:W-:Y:S02]  /*ab70*/  LEA R6, P2, R14, R64.reuse, 0x2 ;  /* 0x000000400e067211 */ /* 0x082fe400078410ff */
[----:B------:R-:W-:Y:S01]  /*ab80*/  ISETP.LT.AND P5, PT, R154, R153, !P0 ;  /* 0x000000999a00720c */ /* 0x000fe200047a1270 */
[----:B------:R1:W-:Y:S01]  /*ab90*/  @P4 STG.E desc[UR16][R8.64], R31 ;  /* 0x0000001f08004986 */ /* 0x0003e2000c101910 */
[----:B---3--:R-:W-:-:S02]  /*aba0*/  LEA R10, P6, R12, R64, 0x2 ;  /* 0x000000400c0a7211 */ /* 0x008fc400078c10ff */
        /* <DEDUP_REMOVED lines=130> */
[-C--:B------:R-:W-:Y:S01]  /*b3d0*/  LEA.HI.X.SX32 R5, R14, R65.reuse, 0x2, P1 ;  /* 0x000000410e057211 */ /* 0x080fe200008f16ff */
[C---:B------:R-:W-:Y:S01]  /*b3e0*/  IMAD R14, R89.reuse, 0x2, R12 ;  /* 0x00000002590e7824 */ /* 0x040fe200078e020c */
[----:B------:R-:W-:Y:S02]  /*b3f0*/  LEA.HI.X.SX32 R9, R12, R65, 0x2, P6 ;  /* 0x000000410c097211 */ /* 0x000fe400030f16ff */
[-C--:B------:R-:W-:Y:S01]  /*b400*/  ISETP.LT.AND P2, PT, R98, R153.reuse, !P0 ;  /* 0x000000996200720c */ /* 0x080fe20004741270 */
[C---:B------:R-:W-:Y:S01]  /*b410*/  IMAD R12, R89.reuse, 0x2, R14 ;  /* 0x00000002590c7824 */ /* 0x040fe200078e020e */
[----:B------:R1:W-:Y:S01]  /*b420*/  @P3 STG.E desc[UR16][R4.64], R58 ;  /* 0x0000003a04003986 */ /* 0x0003e2000c101910 */
[----:B------:R-:W-:Y:S02]  /*b430*/  ISETP.LT.AND P1, PT, R96, R153, !P0 ;  /* 0x000000996000720c */ /* 0x000fe40004721270 */
[-C--:B---3--:R-:W-:Y:S01]  /*b440*/  LEA R6, P3, R14, R64.reuse, 0x2 ;  /* 0x000000400e067211 */ /* 0x088fe200078610ff */
[----:B------:R-:W-:Y:S01]  /*b450*/  IMAD R16, R89, 0x2, R12 ;  /* 0x0000000259107824 */ /* 0x000fe200078e020c */
[----:B----4-:R-:W-:Y:S01]  /*b460*/  LEA R10, P6, R12, R64, 0x2 ;  /* 0x000000400c0a7211 */ /* 0x010fe200078c10ff */
[----:B------:R3:W-:Y:S01]  /*b470*/  @P4 STG.E desc[UR16][R8.64], R59 ;  /* 0x0000003b08004986 */ /* 0x0007e2000c101910 */
[----:B------:R-:W-:-:S02]  /*b480*/  LEA.HI.X.SX32 R7, R14, R65, 0x2, P3 ;  /* 0x000000410e077211 */ /* 0x000fc400018f16ff */
[----:B------:R-:W-:Y:S01]  /*b490*/  ISETP.LT.AND P3, PT, R0, R153, !P0 ;  /* 0x000000990000720c */ /* 0x000fe20004761270 */
[C---:B------:R-:W-:Y:S01]  /*b4a0*/  IMAD R0, R89.reuse, 0x2, R16 ;  /* 0x0000000259007824 */ /* 0x040fe200078e0210 */
[----:B------:R-:W-:Y:S01]  /*b4b0*/  LEA.HI.X.SX32 R11, R12, R65, 0x2, P6 ;  /* 0x000000410c0b7211 */ /* 0x000fe200030f16ff */
[----:B------:R4:W-:Y:S01]  /*b4c0*/  @P2 STG.E desc[UR16][R6.64], R60 ;  /* 0x0000003c06002986 */ /* 0x0009e2000c101910 */
[-C--:B-1----:R-:W-:Y:S01]  /*b4d0*/  LEA R4, P6, R16, R64.reuse, 0x2 ;  /* 0x0000004010047211 */ /* 0x082fe200078c10ff */
[C---:B------:R-:W-:Y:S01]  /*b4e0*/  IMAD R14, R89.reuse, 0x2, R0 ;  /* 0x00000002590e7824 */ /* 0x040fe200078e0200 */
[-C--:B------:R-:W-:Y:S01]  /*b4f0*/  ISETP.LT.AND P5, PT, R94, R153.reuse, !P0 ;  /* 0x000000995e00720c */ /* 0x080fe200047a1270 */
[----:B------:R1:W-:Y:S01]  /*b500*/  @P1 STG.E desc[UR16][R10.64], R61 ;  /* 0x0000003d0a001986 */ /* 0x0003e2000c101910 */
[----:B------:R-:W-:Y:S01]  /*b510*/  ISETP.LT.AND P4, PT, R88, R153, !P0 ;  /* 0x000000995800720c */ /* 0x000fe20004781270 */
[----:B------:R-:W-:Y:S01]  /*b520*/  IMAD R18, R89, 0x2, R14 ;  /* 0x0000000259127824 */ /* 0x000fe200078e020e */
[----:B---3--:R-:W-:-:S02]  /*b530*/  LEA R8, P1, R0, R64, 0x2 ;  /* 0x0000004000087211 */ /* 0x008fc400078210ff */
[-C--:B------:R-:W-:Y:S01]  /*b540*/  LEA.HI.X.SX32 R5, R16, R65.reuse, 0x2, P6 ;  /* 0x0000004110057211 */ /* 0x080fe200030f16ff */
[C---:B------:R-:W-:Y:S01]  /*b550*/  IMAD R16, R89.reuse, 0x2, R18 ;  /* 0x0000000259107824 */ /* 0x040fe200078e0212 */
[----:B------:R-:W-:Y:S02]  /*b560*/  LEA.HI.X.SX32 R9, R0, R65, 0x2, P1 ;  /* 0x0000004100097211 */ /* 0x000fe400008f16ff */
[-C--:B----4-:R-:W-:Y:S01]  /*b570*/  LEA R6, P1, R18, R64.reuse, 0x2 ;  /* 0x0000004012067211 */ /* 0x090fe200078210ff */
[----:B------:R-:W-:Y:S01]  /*b580*/  IMAD R89, R89, 0x2, R16 ;  /* 0x0000000259597824 */ /* 0x000fe200078e0210 */
[----:B------:R-:W-:Y:S01]  /*b590*/  ISETP.LT.AND P2, PT, R92, R153, !P0 ;  /* 0x000000995c00720c */ /* 0x000fe20004741270 */
[----:B------:R1:W-:Y:S01]  /*b5a0*/  @P5 STG.E desc[UR16][R4.64], R62 ;  /* 0x0000003e04005986 */ /* 0x0003e2000c101910 */
[----:B------:R-:W-:Y:S02]  /*b5b0*/  LEA R12, P6, R14, R64, 0x2 ;  /* 0x000000400e0c7211 */ /* 0x000fe400078c10ff */
[----:B------:R-:W-:Y:S01]  /*b5c0*/  LEA.HI.X.SX32 R7, R18, R65, 0x2, P1 ;  /* 0x0000004112077211 */ /* 0x000fe200008f16ff */
[----:B------:R1:W-:Y:S01]  /*b5d0*/  @P4 STG.E desc[UR16][R8.64], R63 ;  /* 0x0000003f08004986 */ /* 0x0003e2000c101910 */
[----:B------:R-:W-:-:S02]  /*b5e0*/  ISETP.LT.AND P1, PT, R2, R153, !P0 ;  /* 0x000000990200720c */ /* 0x000fc40004721270 */
[----:B------:R-:W-:Y:S02]  /*b5f0*/  ISETP.LT.AND P0, PT, R90, R153, !P0 ;  /* 0x000000995a00720c */ /* 0x000fe40004701270 */
[----:B------:R-:W-:Y:S02]  /*b600*/  LEA.HI.X.SX32 R13, R14, R65, 0x2, P6 ;  /* 0x000000410e0d7211 */ /* 0x000fe400030f16ff */
[----:B------:R-:W-:-:S03]  /*b610*/  LEA R14, P6, R16, R64, 0x2 ;  /* 0x00000040100e7211 */ /* 0x000fc600078c10ff */
[----:B--2---:R1:W-:Y:S01]  /*b620*/  @P3 STG.E desc[UR16][R12.64], R20 ;  /* 0x000000140c003986 */ /* 0x0043e2000c101910 */
[-C--:B------:R-:W-:Y:S02]  /*b630*/  LEA.HI.X.SX32 R15, R16, R65.reuse, 0x2, P6 ;  /* 0x00000041100f7211 */ /* 0x080fe400030f16ff */
[C---:B------:R-:W-:Y:S01]  /*b640*/  LEA R64, P6, R89.reuse, R64, 0x2 ;  /* 0x0000004059407211 */ /* 0x040fe200078c10ff */
[----:B------:R1:W-:Y:S03]  /*b650*/  @P2 STG.E desc[UR16][R6.64], R21 ;  /* 0x0000001506002986 */ /* 0x0003e6000c101910 */
[----:B------:R-:W-:Y:S01]  /*b660*/  LEA.HI.X.SX32 R65, R89, R65, 0x2, P6 ;  /* 0x0000004159417211 */ /* 0x000fe200030f16ff */
[----:B------:R1:W-:Y:S01]  /*b670*/  @P1 STG.E desc[UR16][R14.64], R22 ;  /* 0x000000160e001986 */ /* 0x0003e2000c101910 */
[----:B------:R-:W-:Y:S07]  /*b680*/  @!P0 EXIT ;  /* 0x000000000000894d */ /* 0x000fee0003800000 */
[----:B------:R-:W-:Y:S01]  /*b690*/  STG.E desc[UR16][R64.64], R23 ;  /* 0x0000001740007986 */ /* 0x000fe2000c101910 */
[----:B------:R-:W-:Y:S05]  /*b6a0*/  EXIT ;  /* 0x000000000000794d */ /* 0x000fea0003800000 */
.L_x_2:
[----:B------:R-:W-:-:S00]  /*b6b0*/  BRA `(.L_x_2) ;  /* 0xfffffffc00fc7947 */ /* 0x000fc0000383ffff */
[----:B------:R-:W-:-:S00]  /*b6c0*/  NOP ;  /* 0x0000000000007918 */ /* 0x000fc00000000000 */
        /* <DEDUP_REMOVED lines=11> */
.L_x_3:


//--------------------- .nv.shared.matmul_kernel  --------------------------
	.section	.nv.shared.matmul_kernel,"aw",@nobits
	.sectionflags	@""
	.align	16
	.zero		1024


//--------------------- .nv.shared.reserved.0     --------------------------
	.section	.nv.shared.reserved.0,"aw",@nobits
	.weak		__nv_reservedSMEM_offset_0_alias
	.size		__nv_reservedSMEM_offset_0_alias, 0, 0
	.other		__nv_reservedSMEM_offset_0_alias,@"STO_CUDA_RESERVED_SHARED STV_DEFAULT"
__nv_reservedSMEM_offset_0_alias:
	.zero		0


//--------------------- .nv.constant0.matmul_kernel --------------------------
	.section	.nv.constant0.matmul_kernel,"a",@progbits
	.sectionflags	@""
	.align	4
.nv.constant0.matmul_kernel:
	.zero		608


//--------------------- SYMBOLS --------------------------

	.type		.nv.reservedSmem.offset0,@object
	.size		.nv.reservedSmem.offset0,0x4
